//
// Generated by NVIDIA NVVM Compiler
//
// Compiler Build ID: CL-36424714
// Cuda compilation tools, release 13.0, V13.0.88
// Based on NVVM 20.0.0
//

.version 9.0
.target sm_100
.address_size 64

	// .globl	_Z6phase1Pii
.const .align 4 .b8 size[12];
// _ZZ6phase1PiiE5pivot has been demoted
// _ZZ6phase2PiiE4self has been demoted
// _ZZ6phase2PiiE5pivot has been demoted
// _ZZ6phase3PiiiE3col has been demoted
// _ZZ6phase3PiiiE3row has been demoted

.visible .entry _Z6phase1Pii(
	.param .u64 .ptr .align 1 _Z6phase1Pii_param_0,
	.param .u32 _Z6phase1Pii_param_1
)
{
	.reg .pred 	%p<33>;
	.reg .b32 	%r<149>;
	.reg .b64 	%rd<5>;
	// demoted variable
	.shared .align 4 .b8 _ZZ6phase1PiiE5pivot[4096];
	ld.param.u64 	%rd2, [_Z6phase1Pii_param_0];
	ld.param.u32 	%r38, [_Z6phase1Pii_param_1];
	cvta.to.global.u64 	%rd3, %rd2;
	mov.u32 	%r39, %tid.y;
	mov.u32 	%r40, %tid.x;
	shl.b32 	%r41, %r38, 5;
	add.s32 	%r42, %r41, %r39;
	add.s32 	%r43, %r41, %r40;
	ld.const.u32 	%r44, [size];
	mad.lo.s32 	%r45, %r44, %r42, %r43;
	mul.wide.s32 	%rd4, %r45, 4;
	add.s64 	%rd1, %rd3, %rd4;
	ld.global.u32 	%r46, [%rd1];
	shl.b32 	%r47, %r39, 5;
	add.s32 	%r48, %r47, %r40;
	shl.b32 	%r49, %r48, 2;
	mov.u32 	%r50, _ZZ6phase1PiiE5pivot;
	add.s32 	%r1, %r50, %r49;
	st.shared.u32 	[%r1], %r46;
	bar.sync 	0;
	ld.shared.u32 	%r51, [%r1];
	shl.b32 	%r52, %r39, 7;
	add.s32 	%r2, %r50, %r52;
	ld.shared.u32 	%r53, [%r2];
	shl.b32 	%r54, %r40, 2;
	add.s32 	%r3, %r50, %r54;
	ld.shared.u32 	%r55, [%r3];
	add.s32 	%r4, %r55, %r53;
	setp.le.s32 	%p1, %r51, %r4;
	@%p1 bra 	$L__BB0_2;
	st.shared.u32 	[%r1], %r4;
$L__BB0_2:
	bar.sync 	0;
	ld.shared.u32 	%r56, [%r1];
	ld.shared.u32 	%r57, [%r2+4];
	ld.shared.u32 	%r58, [%r3+128];
	add.s32 	%r5, %r58, %r57;
	setp.le.s32 	%p2, %r56, %r5;
	@%p2 bra 	$L__BB0_4;
	st.shared.u32 	[%r1], %r5;
$L__BB0_4:
	bar.sync 	0;
	ld.shared.u32 	%r59, [%r1];
	ld.shared.u32 	%r60, [%r2+8];
	ld.shared.u32 	%r61, [%r3+256];
	add.s32 	%r6, %r61, %r60;
	setp.le.s32 	%p3, %r59, %r6;
	@%p3 bra 	$L__BB0_6;
	st.shared.u32 	[%r1], %r6;
$L__BB0_6:
	bar.sync 	0;
	ld.shared.u32 	%r62, [%r1];
	ld.shared.u32 	%r63, [%r2+12];
	ld.shared.u32 	%r64, [%r3+384];
	add.s32 	%r7, %r64, %r63;
	setp.le.s32 	%p4, %r62, %r7;
	@%p4 bra 	$L__BB0_8;
	st.shared.u32 	[%r1], %r7;
$L__BB0_8:
	bar.sync 	0;
	ld.shared.u32 	%r65, [%r1];
	ld.shared.u32 	%r66, [%r2+16];
	ld.shared.u32 	%r67, [%r3+512];
	add.s32 	%r8, %r67, %r66;
	setp.le.s32 	%p5, %r65, %r8;
	@%p5 bra 	$L__BB0_10;
	st.shared.u32 	[%r1], %r8;
$L__BB0_10:
	bar.sync 	0;
	ld.shared.u32 	%r68, [%r1];
	ld.shared.u32 	%r69, [%r2+20];
	ld.shared.u32 	%r70, [%r3+640];
	add.s32 	%r9, %r70, %r69;
	setp.le.s32 	%p6, %r68, %r9;
	@%p6 bra 	$L__BB0_12;
	st.shared.u32 	[%r1], %r9;
$L__BB0_12:
	bar.sync 	0;
	ld.shared.u32 	%r71, [%r1];
	ld.shared.u32 	%r72, [%r2+24];
	ld.shared.u32 	%r73, [%r3+768];
	add.s32 	%r10, %r73, %r72;
	setp.le.s32 	%p7, %r71, %r10;
	@%p7 bra 	$L__BB0_14;
	st.shared.u32 	[%r1], %r10;
$L__BB0_14:
	bar.sync 	0;
	ld.shared.u32 	%r74, [%r1];
	ld.shared.u32 	%r75, [%r2+28];
	ld.shared.u32 	%r76, [%r3+896];
	add.s32 	%r11, %r76, %r75;
	setp.le.s32 	%p8, %r74, %r11;
	@%p8 bra 	$L__BB0_16;
	st.shared.u32 	[%r1], %r11;
$L__BB0_16:
	bar.sync 	0;
	ld.shared.u32 	%r77, [%r1];
	ld.shared.u32 	%r78, [%r2+32];
	ld.shared.u32 	%r79, [%r3+1024];
	add.s32 	%r12, %r79, %r78;
	setp.le.s32 	%p9, %r77, %r12;
	@%p9 bra 	$L__BB0_18;
	st.shared.u32 	[%r1], %r12;
$L__BB0_18:
	bar.sync 	0;
	ld.shared.u32 	%r80, [%r1];
	ld.shared.u32 	%r81, [%r2+36];
	ld.shared.u32 	%r82, [%r3+1152];
	add.s32 	%r13, %r82, %r81;
	setp.le.s32 	%p10, %r80, %r13;
	@%p10 bra 	$L__BB0_20;
	st.shared.u32 	[%r1], %r13;
$L__BB0_20:
	bar.sync 	0;
	ld.shared.u32 	%r83, [%r1];
	ld.shared.u32 	%r84, [%r2+40];
	ld.shared.u32 	%r85, [%r3+1280];
	add.s32 	%r14, %r85, %r84;
	setp.le.s32 	%p11, %r83, %r14;
	@%p11 bra 	$L__BB0_22;
	st.shared.u32 	[%r1], %r14;
$L__BB0_22:
	bar.sync 	0;
	ld.shared.u32 	%r86, [%r1];
	ld.shared.u32 	%r87, [%r2+44];
	ld.shared.u32 	%r88, [%r3+1408];
	add.s32 	%r15, %r88, %r87;
	setp.le.s32 	%p12, %r86, %r15;
	@%p12 bra 	$L__BB0_24;
	st.shared.u32 	[%r1], %r15;
$L__BB0_24:
	bar.sync 	0;
	ld.shared.u32 	%r89, [%r1];
	ld.shared.u32 	%r90, [%r2+48];
	ld.shared.u32 	%r91, [%r3+1536];
	add.s32 	%r16, %r91, %r90;
	setp.le.s32 	%p13, %r89, %r16;
	@%p13 bra 	$L__BB0_26;
	st.shared.u32 	[%r1], %r16;
$L__BB0_26:
	bar.sync 	0;
	ld.shared.u32 	%r92, [%r1];
	ld.shared.u32 	%r93, [%r2+52];
	ld.shared.u32 	%r94, [%r3+1664];
	add.s32 	%r17, %r94, %r93;
	setp.le.s32 	%p14, %r92, %r17;
	@%p14 bra 	$L__BB0_28;
	st.shared.u32 	[%r1], %r17;
$L__BB0_28:
	bar.sync 	0;
	ld.shared.u32 	%r95, [%r1];
	ld.shared.u32 	%r96, [%r2+56];
	ld.shared.u32 	%r97, [%r3+1792];
	add.s32 	%r18, %r97, %r96;
	setp.le.s32 	%p15, %r95, %r18;
	@%p15 bra 	$L__BB0_30;
	st.shared.u32 	[%r1], %r18;
$L__BB0_30:
	bar.sync 	0;
	ld.shared.u32 	%r98, [%r1];
	ld.shared.u32 	%r99, [%r2+60];
	ld.shared.u32 	%r100, [%r3+1920];
	add.s32 	%r19, %r100, %r99;
	setp.le.s32 	%p16, %r98, %r19;
	@%p16 bra 	$L__BB0_32;
	st.shared.u32 	[%r1], %r19;
$L__BB0_32:
	bar.sync 	0;
	ld.shared.u32 	%r101, [%r1];
	ld.shared.u32 	%r102, [%r2+64];
	ld.shared.u32 	%r103, [%r3+2048];
	add.s32 	%r20, %r103, %r102;
	setp.le.s32 	%p17, %r101, %r20;
	@%p17 bra 	$L__BB0_34;
	st.shared.u32 	[%r1], %r20;
$L__BB0_34:
	bar.sync 	0;
	ld.shared.u32 	%r104, [%r1];
	ld.shared.u32 	%r105, [%r2+68];
	ld.shared.u32 	%r106, [%r3+2176];
	add.s32 	%r21, %r106, %r105;
	setp.le.s32 	%p18, %r104, %r21;
	@%p18 bra 	$L__BB0_36;
	st.shared.u32 	[%r1], %r21;
$L__BB0_36:
	bar.sync 	0;
	ld.shared.u32 	%r107, [%r1];
	ld.shared.u32 	%r108, [%r2+72];
	ld.shared.u32 	%r109, [%r3+2304];
	add.s32 	%r22, %r109, %r108;
	setp.le.s32 	%p19, %r107, %r22;
	@%p19 bra 	$L__BB0_38;
	st.shared.u32 	[%r1], %r22;
$L__BB0_38:
	bar.sync 	0;
	ld.shared.u32 	%r110, [%r1];
	ld.shared.u32 	%r111, [%r2+76];
	ld.shared.u32 	%r112, [%r3+2432];
	add.s32 	%r23, %r112, %r111;
	setp.le.s32 	%p20, %r110, %r23;
	@%p20 bra 	$L__BB0_40;
	st.shared.u32 	[%r1], %r23;
$L__BB0_40:
	bar.sync 	0;
	ld.shared.u32 	%r113, [%r1];
	ld.shared.u32 	%r114, [%r2+80];
	ld.shared.u32 	%r115, [%r3+2560];
	add.s32 	%r24, %r115, %r114;
	setp.le.s32 	%p21, %r113, %r24;
	@%p21 bra 	$L__BB0_42;
	st.shared.u32 	[%r1], %r24;
$L__BB0_42:
	bar.sync 	0;
	ld.shared.u32 	%r116, [%r1];
	ld.shared.u32 	%r117, [%r2+84];
	ld.shared.u32 	%r118, [%r3+2688];
	add.s32 	%r25, %r118, %r117;
	setp.le.s32 	%p22, %r116, %r25;
	@%p22 bra 	$L__BB0_44;
	st.shared.u32 	[%r1], %r25;
$L__BB0_44:
	bar.sync 	0;
	ld.shared.u32 	%r119, [%r1];
	ld.shared.u32 	%r120, [%r2+88];
	ld.shared.u32 	%r121, [%r3+2816];
	add.s32 	%r26, %r121, %r120;
	setp.le.s32 	%p23, %r119, %r26;
	@%p23 bra 	$L__BB0_46;
	st.shared.u32 	[%r1], %r26;
$L__BB0_46:
	bar.sync 	0;
	ld.shared.u32 	%r122, [%r1];
	ld.shared.u32 	%r123, [%r2+92];
	ld.shared.u32 	%r124, [%r3+2944];
	add.s32 	%r27, %r124, %r123;
	setp.le.s32 	%p24, %r122, %r27;
	@%p24 bra 	$L__BB0_48;
	st.shared.u32 	[%r1], %r27;
$L__BB0_48:
	bar.sync 	0;
	ld.shared.u32 	%r125, [%r1];
	ld.shared.u32 	%r126, [%r2+96];
	ld.shared.u32 	%r127, [%r3+3072];
	add.s32 	%r28, %r127, %r126;
	setp.le.s32 	%p25, %r125, %r28;
	@%p25 bra 	$L__BB0_50;
	st.shared.u32 	[%r1], %r28;
$L__BB0_50:
	bar.sync 	0;
	ld.shared.u32 	%r128, [%r1];
	ld.shared.u32 	%r129, [%r2+100];
	ld.shared.u32 	%r130, [%r3+3200];
	add.s32 	%r29, %r130, %r129;
	setp.le.s32 	%p26, %r128, %r29;
	@%p26 bra 	$L__BB0_52;
	st.shared.u32 	[%r1], %r29;
$L__BB0_52:
	bar.sync 	0;
	ld.shared.u32 	%r131, [%r1];
	ld.shared.u32 	%r132, [%r2+104];
	ld.shared.u32 	%r133, [%r3+3328];
	add.s32 	%r30, %r133, %r132;
	setp.le.s32 	%p27, %r131, %r30;
	@%p27 bra 	$L__BB0_54;
	st.shared.u32 	[%r1], %r30;
$L__BB0_54:
	bar.sync 	0;
	ld.shared.u32 	%r134, [%r1];
	ld.shared.u32 	%r135, [%r2+108];
	ld.shared.u32 	%r136, [%r3+3456];
	add.s32 	%r31, %r136, %r135;
	setp.le.s32 	%p28, %r134, %r31;
	@%p28 bra 	$L__BB0_56;
	st.shared.u32 	[%r1], %r31;
$L__BB0_56:
	bar.sync 	0;
	ld.shared.u32 	%r137, [%r1];
	ld.shared.u32 	%r138, [%r2+112];
	ld.shared.u32 	%r139, [%r3+3584];
	add.s32 	%r32, %r139, %r138;
	setp.le.s32 	%p29, %r137, %r32;
	@%p29 bra 	$L__BB0_58;
	st.shared.u32 	[%r1], %r32;
$L__BB0_58:
	bar.sync 	0;
	ld.shared.u32 	%r140, [%r1];
	ld.shared.u32 	%r141, [%r2+116];
	ld.shared.u32 	%r142, [%r3+3712];
	add.s32 	%r33, %r142, %r141;
	setp.le.s32 	%p30, %r140, %r33;
	@%p30 bra 	$L__BB0_60;
	st.shared.u32 	[%r1], %r33;
$L__BB0_60:
	bar.sync 	0;
	ld.shared.u32 	%r143, [%r1];
	ld.shared.u32 	%r144, [%r2+120];
	ld.shared.u32 	%r145, [%r3+3840];
	add.s32 	%r34, %r145, %r144;
	setp.le.s32 	%p31, %r143, %r34;
	@%p31 bra 	$L__BB0_62;
	st.shared.u32 	[%r1], %r34;
$L__BB0_62:
	bar.sync 	0;
	ld.shared.u32 	%r148, [%r1];
	ld.shared.u32 	%r146, [%r2+124];
	ld.shared.u32 	%r147, [%r3+3968];
	add.s32 	%r36, %r147, %r146;
	setp.le.s32 	%p32, %r148, %r36;
	@%p32 bra 	$L__BB0_64;
	st.shared.u32 	[%r1], %r36;
	mov.u32 	%r148, %r36;
$L__BB0_64:
	st.global.u32 	[%rd1], %r148;
	ret;

}
	// .globl	_Z6phase2Pii
.visible .entry _Z6phase2Pii(
	.param .u64 .ptr .align 1 _Z6phase2Pii_param_0,
	.param .u32 _Z6phase2Pii_param_1
)
{
	.reg .pred 	%p<69>;
	.reg .b32 	%r<309>;
	.reg .b64 	%rd<11>;
	// demoted variable
	.shared .align 4 .b8 _ZZ6phase2PiiE4self[4096];
	// demoted variable
	.shared .align 4 .b8 _ZZ6phase2PiiE5pivot[4096];
	ld.param.u64 	%rd4, [_Z6phase2Pii_param_0];
	ld.param.u32 	%r78, [_Z6phase2Pii_param_1];
	cvta.to.global.u64 	%rd1, %rd4;
	mov.u32 	%r1, %tid.y;
	mov.u32 	%r2, %tid.x;
	mov.u32 	%r79, %ctaid.x;
	setp.ne.s32 	%p1, %r79, 0;
	mov.u32 	%r3, %ctaid.y;
	setp.eq.s32 	%p2, %r3, %r78;
	or.pred  	%p3, %p1, %p2;
	@%p3 bra 	$L__BB1_66;
	shl.b32 	%r194, %r3, 5;
	shl.b32 	%r195, %r78, 5;
	add.s32 	%r196, %r194, %r1;
	add.s32 	%r197, %r195, %r2;
	ld.const.u32 	%r198, [size];
	mad.lo.s32 	%r199, %r198, %r196, %r197;
	mul.wide.s32 	%rd8, %r199, 4;
	add.s64 	%rd2, %rd1, %rd8;
	ld.global.u32 	%r200, [%rd2];
	shl.b32 	%r201, %r1, 5;
	add.s32 	%r202, %r201, %r2;
	shl.b32 	%r203, %r202, 2;
	mov.u32 	%r204, _ZZ6phase2PiiE4self;
	add.s32 	%r4, %r204, %r203;
	st.shared.u32 	[%r4], %r200;
	add.s32 	%r205, %r195, %r1;
	mad.lo.s32 	%r206, %r198, %r205, %r197;
	mul.wide.s32 	%rd9, %r206, 4;
	add.s64 	%rd10, %rd1, %rd9;
	ld.global.u32 	%r207, [%rd10];
	mov.u32 	%r208, _ZZ6phase2PiiE5pivot;
	add.s32 	%r209, %r208, %r203;
	st.shared.u32 	[%r209], %r207;
	bar.sync 	0;
	ld.shared.u32 	%r210, [%r4];
	shl.b32 	%r211, %r1, 7;
	add.s32 	%r5, %r204, %r211;
	ld.shared.u32 	%r212, [%r5];
	shl.b32 	%r213, %r2, 2;
	add.s32 	%r6, %r208, %r213;
	ld.shared.u32 	%r214, [%r6];
	add.s32 	%r7, %r214, %r212;
	setp.le.s32 	%p37, %r210, %r7;
	@%p37 bra 	$L__BB1_3;
	st.shared.u32 	[%r4], %r7;
$L__BB1_3:
	bar.sync 	0;
	ld.shared.u32 	%r215, [%r4];
	ld.shared.u32 	%r216, [%r5+4];
	ld.shared.u32 	%r217, [%r6+128];
	add.s32 	%r8, %r217, %r216;
	setp.le.s32 	%p38, %r215, %r8;
	@%p38 bra 	$L__BB1_5;
	st.shared.u32 	[%r4], %r8;
$L__BB1_5:
	bar.sync 	0;
	ld.shared.u32 	%r218, [%r4];
	ld.shared.u32 	%r219, [%r5+8];
	ld.shared.u32 	%r220, [%r6+256];
	add.s32 	%r9, %r220, %r219;
	setp.le.s32 	%p39, %r218, %r9;
	@%p39 bra 	$L__BB1_7;
	st.shared.u32 	[%r4], %r9;
$L__BB1_7:
	bar.sync 	0;
	ld.shared.u32 	%r221, [%r4];
	ld.shared.u32 	%r222, [%r5+12];
	ld.shared.u32 	%r223, [%r6+384];
	add.s32 	%r10, %r223, %r222;
	setp.le.s32 	%p40, %r221, %r10;
	@%p40 bra 	$L__BB1_9;
	st.shared.u32 	[%r4], %r10;
$L__BB1_9:
	bar.sync 	0;
	ld.shared.u32 	%r224, [%r4];
	ld.shared.u32 	%r225, [%r5+16];
	ld.shared.u32 	%r226, [%r6+512];
	add.s32 	%r11, %r226, %r225;
	setp.le.s32 	%p41, %r224, %r11;
	@%p41 bra 	$L__BB1_11;
	st.shared.u32 	[%r4], %r11;
$L__BB1_11:
	bar.sync 	0;
	ld.shared.u32 	%r227, [%r4];
	ld.shared.u32 	%r228, [%r5+20];
	ld.shared.u32 	%r229, [%r6+640];
	add.s32 	%r12, %r229, %r228;
	setp.le.s32 	%p42, %r227, %r12;
	@%p42 bra 	$L__BB1_13;
	st.shared.u32 	[%r4], %r12;
$L__BB1_13:
	bar.sync 	0;
	ld.shared.u32 	%r230, [%r4];
	ld.shared.u32 	%r231, [%r5+24];
	ld.shared.u32 	%r232, [%r6+768];
	add.s32 	%r13, %r232, %r231;
	setp.le.s32 	%p43, %r230, %r13;
	@%p43 bra 	$L__BB1_15;
	st.shared.u32 	[%r4], %r13;
$L__BB1_15:
	bar.sync 	0;
	ld.shared.u32 	%r233, [%r4];
	ld.shared.u32 	%r234, [%r5+28];
	ld.shared.u32 	%r235, [%r6+896];
	add.s32 	%r14, %r235, %r234;
	setp.le.s32 	%p44, %r233, %r14;
	@%p44 bra 	$L__BB1_17;
	st.shared.u32 	[%r4], %r14;
$L__BB1_17:
	bar.sync 	0;
	ld.shared.u32 	%r236, [%r4];
	ld.shared.u32 	%r237, [%r5+32];
	ld.shared.u32 	%r238, [%r6+1024];
	add.s32 	%r15, %r238, %r237;
	setp.le.s32 	%p45, %r236, %r15;
	@%p45 bra 	$L__BB1_19;
	st.shared.u32 	[%r4], %r15;
$L__BB1_19:
	bar.sync 	0;
	ld.shared.u32 	%r239, [%r4];
	ld.shared.u32 	%r240, [%r5+36];
	ld.shared.u32 	%r241, [%r6+1152];
	add.s32 	%r16, %r241, %r240;
	setp.le.s32 	%p46, %r239, %r16;
	@%p46 bra 	$L__BB1_21;
	st.shared.u32 	[%r4], %r16;
$L__BB1_21:
	bar.sync 	0;
	ld.shared.u32 	%r242, [%r4];
	ld.shared.u32 	%r243, [%r5+40];
	ld.shared.u32 	%r244, [%r6+1280];
	add.s32 	%r17, %r244, %r243;
	setp.le.s32 	%p47, %r242, %r17;
	@%p47 bra 	$L__BB1_23;
	st.shared.u32 	[%r4], %r17;
$L__BB1_23:
	bar.sync 	0;
	ld.shared.u32 	%r245, [%r4];
	ld.shared.u32 	%r246, [%r5+44];
	ld.shared.u32 	%r247, [%r6+1408];
	add.s32 	%r18, %r247, %r246;
	setp.le.s32 	%p48, %r245, %r18;
	@%p48 bra 	$L__BB1_25;
	st.shared.u32 	[%r4], %r18;
$L__BB1_25:
	bar.sync 	0;
	ld.shared.u32 	%r248, [%r4];
	ld.shared.u32 	%r249, [%r5+48];
	ld.shared.u32 	%r250, [%r6+1536];
	add.s32 	%r19, %r250, %r249;
	setp.le.s32 	%p49, %r248, %r19;
	@%p49 bra 	$L__BB1_27;
	st.shared.u32 	[%r4], %r19;
$L__BB1_27:
	bar.sync 	0;
	ld.shared.u32 	%r251, [%r4];
	ld.shared.u32 	%r252, [%r5+52];
	ld.shared.u32 	%r253, [%r6+1664];
	add.s32 	%r20, %r253, %r252;
	setp.le.s32 	%p50, %r251, %r20;
	@%p50 bra 	$L__BB1_29;
	st.shared.u32 	[%r4], %r20;
$L__BB1_29:
	bar.sync 	0;
	ld.shared.u32 	%r254, [%r4];
	ld.shared.u32 	%r255, [%r5+56];
	ld.shared.u32 	%r256, [%r6+1792];
	add.s32 	%r21, %r256, %r255;
	setp.le.s32 	%p51, %r254, %r21;
	@%p51 bra 	$L__BB1_31;
	st.shared.u32 	[%r4], %r21;
$L__BB1_31:
	bar.sync 	0;
	ld.shared.u32 	%r257, [%r4];
	ld.shared.u32 	%r258, [%r5+60];
	ld.shared.u32 	%r259, [%r6+1920];
	add.s32 	%r22, %r259, %r258;
	setp.le.s32 	%p52, %r257, %r22;
	@%p52 bra 	$L__BB1_33;
	st.shared.u32 	[%r4], %r22;
$L__BB1_33:
	bar.sync 	0;
	ld.shared.u32 	%r260, [%r4];
	ld.shared.u32 	%r261, [%r5+64];
	ld.shared.u32 	%r262, [%r6+2048];
	add.s32 	%r23, %r262, %r261;
	setp.le.s32 	%p53, %r260, %r23;
	@%p53 bra 	$L__BB1_35;
	st.shared.u32 	[%r4], %r23;
$L__BB1_35:
	bar.sync 	0;
	ld.shared.u32 	%r263, [%r4];
	ld.shared.u32 	%r264, [%r5+68];
	ld.shared.u32 	%r265, [%r6+2176];
	add.s32 	%r24, %r265, %r264;
	setp.le.s32 	%p54, %r263, %r24;
	@%p54 bra 	$L__BB1_37;
	st.shared.u32 	[%r4], %r24;
$L__BB1_37:
	bar.sync 	0;
	ld.shared.u32 	%r266, [%r4];
	ld.shared.u32 	%r267, [%r5+72];
	ld.shared.u32 	%r268, [%r6+2304];
	add.s32 	%r25, %r268, %r267;
	setp.le.s32 	%p55, %r266, %r25;
	@%p55 bra 	$L__BB1_39;
	st.shared.u32 	[%r4], %r25;
$L__BB1_39:
	bar.sync 	0;
	ld.shared.u32 	%r269, [%r4];
	ld.shared.u32 	%r270, [%r5+76];
	ld.shared.u32 	%r271, [%r6+2432];
	add.s32 	%r26, %r271, %r270;
	setp.le.s32 	%p56, %r269, %r26;
	@%p56 bra 	$L__BB1_41;
	st.shared.u32 	[%r4], %r26;
$L__BB1_41:
	bar.sync 	0;
	ld.shared.u32 	%r272, [%r4];
	ld.shared.u32 	%r273, [%r5+80];
	ld.shared.u32 	%r274, [%r6+2560];
	add.s32 	%r27, %r274, %r273;
	setp.le.s32 	%p57, %r272, %r27;
	@%p57 bra 	$L__BB1_43;
	st.shared.u32 	[%r4], %r27;
$L__BB1_43:
	bar.sync 	0;
	ld.shared.u32 	%r275, [%r4];
	ld.shared.u32 	%r276, [%r5+84];
	ld.shared.u32 	%r277, [%r6+2688];
	add.s32 	%r28, %r277, %r276;
	setp.le.s32 	%p58, %r275, %r28;
	@%p58 bra 	$L__BB1_45;
	st.shared.u32 	[%r4], %r28;
$L__BB1_45:
	bar.sync 	0;
	ld.shared.u32 	%r278, [%r4];
	ld.shared.u32 	%r279, [%r5+88];
	ld.shared.u32 	%r280, [%r6+2816];
	add.s32 	%r29, %r280, %r279;
	setp.le.s32 	%p59, %r278, %r29;
	@%p59 bra 	$L__BB1_47;
	st.shared.u32 	[%r4], %r29;
$L__BB1_47:
	bar.sync 	0;
	ld.shared.u32 	%r281, [%r4];
	ld.shared.u32 	%r282, [%r5+92];
	ld.shared.u32 	%r283, [%r6+2944];
	add.s32 	%r30, %r283, %r282;
	setp.le.s32 	%p60, %r281, %r30;
	@%p60 bra 	$L__BB1_49;
	st.shared.u32 	[%r4], %r30;
$L__BB1_49:
	bar.sync 	0;
	ld.shared.u32 	%r284, [%r4];
	ld.shared.u32 	%r285, [%r5+96];
	ld.shared.u32 	%r286, [%r6+3072];
	add.s32 	%r31, %r286, %r285;
	setp.le.s32 	%p61, %r284, %r31;
	@%p61 bra 	$L__BB1_51;
	st.shared.u32 	[%r4], %r31;
$L__BB1_51:
	bar.sync 	0;
	ld.shared.u32 	%r287, [%r4];
	ld.shared.u32 	%r288, [%r5+100];
	ld.shared.u32 	%r289, [%r6+3200];
	add.s32 	%r32, %r289, %r288;
	setp.le.s32 	%p62, %r287, %r32;
	@%p62 bra 	$L__BB1_53;
	st.shared.u32 	[%r4], %r32;
$L__BB1_53:
	bar.sync 	0;
	ld.shared.u32 	%r290, [%r4];
	ld.shared.u32 	%r291, [%r5+104];
	ld.shared.u32 	%r292, [%r6+3328];
	add.s32 	%r33, %r292, %r291;
	setp.le.s32 	%p63, %r290, %r33;
	@%p63 bra 	$L__BB1_55;
	st.shared.u32 	[%r4], %r33;
$L__BB1_55:
	bar.sync 	0;
	ld.shared.u32 	%r293, [%r4];
	ld.shared.u32 	%r294, [%r5+108];
	ld.shared.u32 	%r295, [%r6+3456];
	add.s32 	%r34, %r295, %r294;
	setp.le.s32 	%p64, %r293, %r34;
	@%p64 bra 	$L__BB1_57;
	st.shared.u32 	[%r4], %r34;
$L__BB1_57:
	bar.sync 	0;
	ld.shared.u32 	%r296, [%r4];
	ld.shared.u32 	%r297, [%r5+112];
	ld.shared.u32 	%r298, [%r6+3584];
	add.s32 	%r35, %r298, %r297;
	setp.le.s32 	%p65, %r296, %r35;
	@%p65 bra 	$L__BB1_59;
	st.shared.u32 	[%r4], %r35;
$L__BB1_59:
	bar.sync 	0;
	ld.shared.u32 	%r299, [%r4];
	ld.shared.u32 	%r300, [%r5+116];
	ld.shared.u32 	%r301, [%r6+3712];
	add.s32 	%r36, %r301, %r300;
	setp.le.s32 	%p66, %r299, %r36;
	@%p66 bra 	$L__BB1_61;
	st.shared.u32 	[%r4], %r36;
$L__BB1_61:
	bar.sync 	0;
	ld.shared.u32 	%r302, [%r4];
	ld.shared.u32 	%r303, [%r5+120];
	ld.shared.u32 	%r304, [%r6+3840];
	add.s32 	%r37, %r304, %r303;
	setp.le.s32 	%p67, %r302, %r37;
	@%p67 bra 	$L__BB1_63;
	st.shared.u32 	[%r4], %r37;
$L__BB1_63:
	bar.sync 	0;
	ld.shared.u32 	%r307, [%r4];
	ld.shared.u32 	%r305, [%r5+124];
	ld.shared.u32 	%r306, [%r6+3968];
	add.s32 	%r39, %r306, %r305;
	setp.le.s32 	%p68, %r307, %r39;
	@%p68 bra 	$L__BB1_65;
	st.shared.u32 	[%r4], %r39;
	mov.u32 	%r307, %r39;
$L__BB1_65:
	st.global.u32 	[%rd2], %r307;
	bra.uni 	$L__BB1_132;
$L__BB1_66:
	setp.eq.s32 	%p4, %r3, %r78;
	@%p4 bra 	$L__BB1_132;
	shl.b32 	%r80, %r78, 5;
	shl.b32 	%r81, %r3, 5;
	add.s32 	%r82, %r80, %r1;
	add.s32 	%r83, %r81, %r2;
	ld.const.u32 	%r84, [size];
	mul.lo.s32 	%r85, %r84, %r82;
	add.s32 	%r86, %r85, %r83;
	mul.wide.s32 	%rd5, %r86, 4;
	add.s64 	%rd3, %rd1, %rd5;
	ld.global.u32 	%r87, [%rd3];
	shl.b32 	%r88, %r1, 5;
	add.s32 	%r89, %r88, %r2;
	shl.b32 	%r90, %r89, 2;
	mov.u32 	%r91, _ZZ6phase2PiiE4self;
	add.s32 	%r41, %r91, %r90;
	st.shared.u32 	[%r41], %r87;
	add.s32 	%r92, %r80, %r2;
	add.s32 	%r93, %r92, %r85;
	mul.wide.s32 	%rd6, %r93, 4;
	add.s64 	%rd7, %rd1, %rd6;
	ld.global.u32 	%r94, [%rd7];
	mov.u32 	%r95, _ZZ6phase2PiiE5pivot;
	add.s32 	%r96, %r95, %r90;
	st.shared.u32 	[%r96], %r94;
	bar.sync 	0;
	ld.shared.u32 	%r97, [%r41];
	shl.b32 	%r98, %r1, 7;
	add.s32 	%r42, %r95, %r98;
	ld.shared.u32 	%r99, [%r42];
	shl.b32 	%r100, %r2, 2;
	add.s32 	%r43, %r91, %r100;
	ld.shared.u32 	%r101, [%r43];
	add.s32 	%r44, %r101, %r99;
	setp.le.s32 	%p5, %r97, %r44;
	@%p5 bra 	$L__BB1_69;
	st.shared.u32 	[%r41], %r44;
$L__BB1_69:
	bar.sync 	0;
	ld.shared.u32 	%r102, [%r41];
	ld.shared.u32 	%r103, [%r42+4];
	ld.shared.u32 	%r104, [%r43+128];
	add.s32 	%r45, %r104, %r103;
	setp.le.s32 	%p6, %r102, %r45;
	@%p6 bra 	$L__BB1_71;
	st.shared.u32 	[%r41], %r45;
$L__BB1_71:
	bar.sync 	0;
	ld.shared.u32 	%r105, [%r41];
	ld.shared.u32 	%r106, [%r42+8];
	ld.shared.u32 	%r107, [%r43+256];
	add.s32 	%r46, %r107, %r106;
	setp.le.s32 	%p7, %r105, %r46;
	@%p7 bra 	$L__BB1_73;
	st.shared.u32 	[%r41], %r46;
$L__BB1_73:
	bar.sync 	0;
	ld.shared.u32 	%r108, [%r41];
	ld.shared.u32 	%r109, [%r42+12];
	ld.shared.u32 	%r110, [%r43+384];
	add.s32 	%r47, %r110, %r109;
	setp.le.s32 	%p8, %r108, %r47;
	@%p8 bra 	$L__BB1_75;
	st.shared.u32 	[%r41], %r47;
$L__BB1_75:
	bar.sync 	0;
	ld.shared.u32 	%r111, [%r41];
	ld.shared.u32 	%r112, [%r42+16];
	ld.shared.u32 	%r113, [%r43+512];
	add.s32 	%r48, %r113, %r112;
	setp.le.s32 	%p9, %r111, %r48;
	@%p9 bra 	$L__BB1_77;
	st.shared.u32 	[%r41], %r48;
$L__BB1_77:
	bar.sync 	0;
	ld.shared.u32 	%r114, [%r41];
	ld.shared.u32 	%r115, [%r42+20];
	ld.shared.u32 	%r116, [%r43+640];
	add.s32 	%r49, %r116, %r115;
	setp.le.s32 	%p10, %r114, %r49;
	@%p10 bra 	$L__BB1_79;
	st.shared.u32 	[%r41], %r49;
$L__BB1_79:
	bar.sync 	0;
	ld.shared.u32 	%r117, [%r41];
	ld.shared.u32 	%r118, [%r42+24];
	ld.shared.u32 	%r119, [%r43+768];
	add.s32 	%r50, %r119, %r118;
	setp.le.s32 	%p11, %r117, %r50;
	@%p11 bra 	$L__BB1_81;
	st.shared.u32 	[%r41], %r50;
$L__BB1_81:
	bar.sync 	0;
	ld.shared.u32 	%r120, [%r41];
	ld.shared.u32 	%r121, [%r42+28];
	ld.shared.u32 	%r122, [%r43+896];
	add.s32 	%r51, %r122, %r121;
	setp.le.s32 	%p12, %r120, %r51;
	@%p12 bra 	$L__BB1_83;
	st.shared.u32 	[%r41], %r51;
$L__BB1_83:
	bar.sync 	0;
	ld.shared.u32 	%r123, [%r41];
	ld.shared.u32 	%r124, [%r42+32];
	ld.shared.u32 	%r125, [%r43+1024];
	add.s32 	%r52, %r125, %r124;
	setp.le.s32 	%p13, %r123, %r52;
	@%p13 bra 	$L__BB1_85;
	st.shared.u32 	[%r41], %r52;
$L__BB1_85:
	bar.sync 	0;
	ld.shared.u32 	%r126, [%r41];
	ld.shared.u32 	%r127, [%r42+36];
	ld.shared.u32 	%r128, [%r43+1152];
	add.s32 	%r53, %r128, %r127;
	setp.le.s32 	%p14, %r126, %r53;
	@%p14 bra 	$L__BB1_87;
	st.shared.u32 	[%r41], %r53;
$L__BB1_87:
	bar.sync 	0;
	ld.shared.u32 	%r129, [%r41];
	ld.shared.u32 	%r130, [%r42+40];
	ld.shared.u32 	%r131, [%r43+1280];
	add.s32 	%r54, %r131, %r130;
	setp.le.s32 	%p15, %r129, %r54;
	@%p15 bra 	$L__BB1_89;
	st.shared.u32 	[%r41], %r54;
$L__BB1_89:
	bar.sync 	0;
	ld.shared.u32 	%r132, [%r41];
	ld.shared.u32 	%r133, [%r42+44];
	ld.shared.u32 	%r134, [%r43+1408];
	add.s32 	%r55, %r134, %r133;
	setp.le.s32 	%p16, %r132, %r55;
	@%p16 bra 	$L__BB1_91;
	st.shared.u32 	[%r41], %r55;
$L__BB1_91:
	bar.sync 	0;
	ld.shared.u32 	%r135, [%r41];
	ld.shared.u32 	%r136, [%r42+48];
	ld.shared.u32 	%r137, [%r43+1536];
	add.s32 	%r56, %r137, %r136;
	setp.le.s32 	%p17, %r135, %r56;
	@%p17 bra 	$L__BB1_93;
	st.shared.u32 	[%r41], %r56;
$L__BB1_93:
	bar.sync 	0;
	ld.shared.u32 	%r138, [%r41];
	ld.shared.u32 	%r139, [%r42+52];
	ld.shared.u32 	%r140, [%r43+1664];
	add.s32 	%r57, %r140, %r139;
	setp.le.s32 	%p18, %r138, %r57;
	@%p18 bra 	$L__BB1_95;
	st.shared.u32 	[%r41], %r57;
$L__BB1_95:
	bar.sync 	0;
	ld.shared.u32 	%r141, [%r41];
	ld.shared.u32 	%r142, [%r42+56];
	ld.shared.u32 	%r143, [%r43+1792];
	add.s32 	%r58, %r143, %r142;
	setp.le.s32 	%p19, %r141, %r58;
	@%p19 bra 	$L__BB1_97;
	st.shared.u32 	[%r41], %r58;
$L__BB1_97:
	bar.sync 	0;
	ld.shared.u32 	%r144, [%r41];
	ld.shared.u32 	%r145, [%r42+60];
	ld.shared.u32 	%r146, [%r43+1920];
	add.s32 	%r59, %r146, %r145;
	setp.le.s32 	%p20, %r144, %r59;
	@%p20 bra 	$L__BB1_99;
	st.shared.u32 	[%r41], %r59;
$L__BB1_99:
	bar.sync 	0;
	ld.shared.u32 	%r147, [%r41];
	ld.shared.u32 	%r148, [%r42+64];
	ld.shared.u32 	%r149, [%r43+2048];
	add.s32 	%r60, %r149, %r148;
	setp.le.s32 	%p21, %r147, %r60;
	@%p21 bra 	$L__BB1_101;
	st.shared.u32 	[%r41], %r60;
$L__BB1_101:
	bar.sync 	0;
	ld.shared.u32 	%r150, [%r41];
	ld.shared.u32 	%r151, [%r42+68];
	ld.shared.u32 	%r152, [%r43+2176];
	add.s32 	%r61, %r152, %r151;
	setp.le.s32 	%p22, %r150, %r61;
	@%p22 bra 	$L__BB1_103;
	st.shared.u32 	[%r41], %r61;
$L__BB1_103:
	bar.sync 	0;
	ld.shared.u32 	%r153, [%r41];
	ld.shared.u32 	%r154, [%r42+72];
	ld.shared.u32 	%r155, [%r43+2304];
	add.s32 	%r62, %r155, %r154;
	setp.le.s32 	%p23, %r153, %r62;
	@%p23 bra 	$L__BB1_105;
	st.shared.u32 	[%r41], %r62;
$L__BB1_105:
	bar.sync 	0;
	ld.shared.u32 	%r156, [%r41];
	ld.shared.u32 	%r157, [%r42+76];
	ld.shared.u32 	%r158, [%r43+2432];
	add.s32 	%r63, %r158, %r157;
	setp.le.s32 	%p24, %r156, %r63;
	@%p24 bra 	$L__BB1_107;
	st.shared.u32 	[%r41], %r63;
$L__BB1_107:
	bar.sync 	0;
	ld.shared.u32 	%r159, [%r41];
	ld.shared.u32 	%r160, [%r42+80];
	ld.shared.u32 	%r161, [%r43+2560];
	add.s32 	%r64, %r161, %r160;
	setp.le.s32 	%p25, %r159, %r64;
	@%p25 bra 	$L__BB1_109;
	st.shared.u32 	[%r41], %r64;
$L__BB1_109:
	bar.sync 	0;
	ld.shared.u32 	%r162, [%r41];
	ld.shared.u32 	%r163, [%r42+84];
	ld.shared.u32 	%r164, [%r43+2688];
	add.s32 	%r65, %r164, %r163;
	setp.le.s32 	%p26, %r162, %r65;
	@%p26 bra 	$L__BB1_111;
	st.shared.u32 	[%r41], %r65;
$L__BB1_111:
	bar.sync 	0;
	ld.shared.u32 	%r165, [%r41];
	ld.shared.u32 	%r166, [%r42+88];
	ld.shared.u32 	%r167, [%r43+2816];
	add.s32 	%r66, %r167, %r166;
	setp.le.s32 	%p27, %r165, %r66;
	@%p27 bra 	$L__BB1_113;
	st.shared.u32 	[%r41], %r66;
$L__BB1_113:
	bar.sync 	0;
	ld.shared.u32 	%r168, [%r41];
	ld.shared.u32 	%r169, [%r42+92];
	ld.shared.u32 	%r170, [%r43+2944];
	add.s32 	%r67, %r170, %r169;
	setp.le.s32 	%p28, %r168, %r67;
	@%p28 bra 	$L__BB1_115;
	st.shared.u32 	[%r41], %r67;
$L__BB1_115:
	bar.sync 	0;
	ld.shared.u32 	%r171, [%r41];
	ld.shared.u32 	%r172, [%r42+96];
	ld.shared.u32 	%r173, [%r43+3072];
	add.s32 	%r68, %r173, %r172;
	setp.le.s32 	%p29, %r171, %r68;
	@%p29 bra 	$L__BB1_117;
	st.shared.u32 	[%r41], %r68;
$L__BB1_117:
	bar.sync 	0;
	ld.shared.u32 	%r174, [%r41];
	ld.shared.u32 	%r175, [%r42+100];
	ld.shared.u32 	%r176, [%r43+3200];
	add.s32 	%r69, %r176, %r175;
	setp.le.s32 	%p30, %r174, %r69;
	@%p30 bra 	$L__BB1_119;
	st.shared.u32 	[%r41], %r69;
$L__BB1_119:
	bar.sync 	0;
	ld.shared.u32 	%r177, [%r41];
	ld.shared.u32 	%r178, [%r42+104];
	ld.shared.u32 	%r179, [%r43+3328];
	add.s32 	%r70, %r179, %r178;
	setp.le.s32 	%p31, %r177, %r70;
	@%p31 bra 	$L__BB1_121;
	st.shared.u32 	[%r41], %r70;
$L__BB1_121:
	bar.sync 	0;
	ld.shared.u32 	%r180, [%r41];
	ld.shared.u32 	%r181, [%r42+108];
	ld.shared.u32 	%r182, [%r43+3456];
	add.s32 	%r71, %r182, %r181;
	setp.le.s32 	%p32, %r180, %r71;
	@%p32 bra 	$L__BB1_123;
	st.shared.u32 	[%r41], %r71;
$L__BB1_123:
	bar.sync 	0;
	ld.shared.u32 	%r183, [%r41];
	ld.shared.u32 	%r184, [%r42+112];
	ld.shared.u32 	%r185, [%r43+3584];
	add.s32 	%r72, %r185, %r184;
	setp.le.s32 	%p33, %r183, %r72;
	@%p33 bra 	$L__BB1_125;
	st.shared.u32 	[%r41], %r72;
$L__BB1_125:
	bar.sync 	0;
	ld.shared.u32 	%r186, [%r41];
	ld.shared.u32 	%r187, [%r42+116];
	ld.shared.u32 	%r188, [%r43+3712];
	add.s32 	%r73, %r188, %r187;
	setp.le.s32 	%p34, %r186, %r73;
	@%p34 bra 	$L__BB1_127;
	st.shared.u32 	[%r41], %r73;
$L__BB1_127:
	bar.sync 	0;
	ld.shared.u32 	%r189, [%r41];
	ld.shared.u32 	%r190, [%r42+120];
	ld.shared.u32 	%r191, [%r43+3840];
	add.s32 	%r74, %r191, %r190;
	setp.le.s32 	%p35, %r189, %r74;
	@%p35 bra 	$L__BB1_129;
	st.shared.u32 	[%r41], %r74;
$L__BB1_129:
	bar.sync 	0;
	ld.shared.u32 	%r308, [%r41];
	ld.shared.u32 	%r192, [%r42+124];
	ld.shared.u32 	%r193, [%r43+3968];
	add.s32 	%r76, %r193, %r192;
	setp.le.s32 	%p36, %r308, %r76;
	@%p36 bra 	$L__BB1_131;
	st.shared.u32 	[%r41], %r76;
	mov.u32 	%r308, %r76;
$L__BB1_131:
	st.global.u32 	[%rd3], %r308;
$L__BB1_132:
	ret;

}
	// .globl	_Z6phase3Piii
.visible .entry _Z6phase3Piii(
	.param .u64 .ptr .align 1 _Z6phase3Piii_param_0,
	.param .u32 _Z6phase3Piii_param_1,
	.param .u32 _Z6phase3Piii_param_2
)
{
	.reg .pred 	%p<4>;
	.reg .b32 	%r<162>;
	.reg .b64 	%rd<9>;
	// demoted variable
	.shared .align 4 .b8 _ZZ6phase3PiiiE3col[4096];
	// demoted variable
	.shared .align 4 .b8 _ZZ6phase3PiiiE3row[4096];
	ld.param.u64 	%rd1, [_Z6phase3Piii_param_0];
	ld.param.u32 	%r3, [_Z6phase3Piii_param_1];
	ld.param.u32 	%r4, [_Z6phase3Piii_param_2];
	mov.u32 	%r5, %ctaid.y;
	add.s32 	%r1, %r4, %r5;
	mov.u32 	%r2, %ctaid.x;
	setp.eq.s32 	%p1, %r1, %r3;
	setp.eq.s32 	%p2, %r2, %r3;
	or.pred  	%p3, %p2, %p1;
	@%p3 bra 	$L__BB2_2;
	cvta.to.global.u64 	%rd2, %rd1;
	mov.u32 	%r6, %tid.y;
	mov.u32 	%r7, %tid.x;
	shl.b32 	%r8, %r1, 5;
	shl.b32 	%r9, %r2, 5;
	shl.b32 	%r10, %r3, 5;
	add.s32 	%r11, %r8, %r6;
	add.s32 	%r12, %r9, %r7;
	ld.const.u32 	%r13, [size];
	mul.lo.s32 	%r14, %r13, %r11;
	add.s32 	%r15, %r14, %r12;
	mul.wide.s32 	%rd3, %r15, 4;
	add.s64 	%rd4, %rd2, %rd3;
	ld.global.u32 	%r16, [%rd4];
	add.s32 	%r17, %r10, %r7;
	add.s32 	%r18, %r17, %r14;
	mul.wide.s32 	%rd5, %r18, 4;
	add.s64 	%rd6, %rd2, %rd5;
	ld.global.u32 	%r19, [%rd6];
	shl.b32 	%r20, %r6, 5;
	add.s32 	%r21, %r20, %r7;
	shl.b32 	%r22, %r21, 2;
	mov.u32 	%r23, _ZZ6phase3PiiiE3col;
	add.s32 	%r24, %r23, %r22;
	st.shared.u32 	[%r24], %r19;
	add.s32 	%r25, %r10, %r6;
	mad.lo.s32 	%r26, %r13, %r25, %r12;
	mul.wide.s32 	%rd7, %r26, 4;
	add.s64 	%rd8, %rd2, %rd7;
	ld.global.u32 	%r27, [%rd8];
	mov.u32 	%r28, _ZZ6phase3PiiiE3row;
	add.s32 	%r29, %r28, %r22;
	st.shared.u32 	[%r29], %r27;
	bar.sync 	0;
	shl.b32 	%r30, %r6, 7;
	add.s32 	%r31, %r23, %r30;
	ld.shared.u32 	%r32, [%r31];
	shl.b32 	%r33, %r7, 2;
	add.s32 	%r34, %r28, %r33;
	ld.shared.u32 	%r35, [%r34];
	add.s32 	%r36, %r35, %r32;
	min.s32 	%r37, %r16, %r36;
	bar.sync 	0;
	ld.shared.u32 	%r38, [%r31+4];
	ld.shared.u32 	%r39, [%r34+128];
	add.s32 	%r40, %r39, %r38;
	min.s32 	%r41, %r37, %r40;
	bar.sync 	0;
	ld.shared.u32 	%r42, [%r31+8];
	ld.shared.u32 	%r43, [%r34+256];
	add.s32 	%r44, %r43, %r42;
	min.s32 	%r45, %r41, %r44;
	bar.sync 	0;
	ld.shared.u32 	%r46, [%r31+12];
	ld.shared.u32 	%r47, [%r34+384];
	add.s32 	%r48, %r47, %r46;
	min.s32 	%r49, %r45, %r48;
	bar.sync 	0;
	ld.shared.u32 	%r50, [%r31+16];
	ld.shared.u32 	%r51, [%r34+512];
	add.s32 	%r52, %r51, %r50;
	min.s32 	%r53, %r49, %r52;
	bar.sync 	0;
	ld.shared.u32 	%r54, [%r31+20];
	ld.shared.u32 	%r55, [%r34+640];
	add.s32 	%r56, %r55, %r54;
	min.s32 	%r57, %r53, %r56;
	bar.sync 	0;
	ld.shared.u32 	%r58, [%r31+24];
	ld.shared.u32 	%r59, [%r34+768];
	add.s32 	%r60, %r59, %r58;
	min.s32 	%r61, %r57, %r60;
	bar.sync 	0;
	ld.shared.u32 	%r62, [%r31+28];
	ld.shared.u32 	%r63, [%r34+896];
	add.s32 	%r64, %r63, %r62;
	min.s32 	%r65, %r61, %r64;
	bar.sync 	0;
	ld.shared.u32 	%r66, [%r31+32];
	ld.shared.u32 	%r67, [%r34+1024];
	add.s32 	%r68, %r67, %r66;
	min.s32 	%r69, %r65, %r68;
	bar.sync 	0;
	ld.shared.u32 	%r70, [%r31+36];
	ld.shared.u32 	%r71, [%r34+1152];
	add.s32 	%r72, %r71, %r70;
	min.s32 	%r73, %r69, %r72;
	bar.sync 	0;
	ld.shared.u32 	%r74, [%r31+40];
	ld.shared.u32 	%r75, [%r34+1280];
	add.s32 	%r76, %r75, %r74;
	min.s32 	%r77, %r73, %r76;
	bar.sync 	0;
	ld.shared.u32 	%r78, [%r31+44];
	ld.shared.u32 	%r79, [%r34+1408];
	add.s32 	%r80, %r79, %r78;
	min.s32 	%r81, %r77, %r80;
	bar.sync 	0;
	ld.shared.u32 	%r82, [%r31+48];
	ld.shared.u32 	%r83, [%r34+1536];
	add.s32 	%r84, %r83, %r82;
	min.s32 	%r85, %r81, %r84;
	bar.sync 	0;
	ld.shared.u32 	%r86, [%r31+52];
	ld.shared.u32 	%r87, [%r34+1664];
	add.s32 	%r88, %r87, %r86;
	min.s32 	%r89, %r85, %r88;
	bar.sync 	0;
	ld.shared.u32 	%r90, [%r31+56];
	ld.shared.u32 	%r91, [%r34+1792];
	add.s32 	%r92, %r91, %r90;
	min.s32 	%r93, %r89, %r92;
	bar.sync 	0;
	ld.shared.u32 	%r94, [%r31+60];
	ld.shared.u32 	%r95, [%r34+1920];
	add.s32 	%r96, %r95, %r94;
	min.s32 	%r97, %r93, %r96;
	bar.sync 	0;
	ld.shared.u32 	%r98, [%r31+64];
	ld.shared.u32 	%r99, [%r34+2048];
	add.s32 	%r100, %r99, %r98;
	min.s32 	%r101, %r97, %r100;
	bar.sync 	0;
	ld.shared.u32 	%r102, [%r31+68];
	ld.shared.u32 	%r103, [%r34+2176];
	add.s32 	%r104, %r103, %r102;
	min.s32 	%r105, %r101, %r104;
	bar.sync 	0;
	ld.shared.u32 	%r106, [%r31+72];
	ld.shared.u32 	%r107, [%r34+2304];
	add.s32 	%r108, %r107, %r106;
	min.s32 	%r109, %r105, %r108;
	bar.sync 	0;
	ld.shared.u32 	%r110, [%r31+76];
	ld.shared.u32 	%r111, [%r34+2432];
	add.s32 	%r112, %r111, %r110;
	min.s32 	%r113, %r109, %r112;
	bar.sync 	0;
	ld.shared.u32 	%r114, [%r31+80];
	ld.shared.u32 	%r115, [%r34+2560];
	add.s32 	%r116, %r115, %r114;
	min.s32 	%r117, %r113, %r116;
	bar.sync 	0;
	ld.shared.u32 	%r118, [%r31+84];
	ld.shared.u32 	%r119, [%r34+2688];
	add.s32 	%r120, %r119, %r118;
	min.s32 	%r121, %r117, %r120;
	bar.sync 	0;
	ld.shared.u32 	%r122, [%r31+88];
	ld.shared.u32 	%r123, [%r34+2816];
	add.s32 	%r124, %r123, %r122;
	min.s32 	%r125, %r121, %r124;
	bar.sync 	0;
	ld.shared.u32 	%r126, [%r31+92];
	ld.shared.u32 	%r127, [%r34+2944];
	add.s32 	%r128, %r127, %r126;
	min.s32 	%r129, %r125, %r128;
	bar.sync 	0;
	ld.shared.u32 	%r130, [%r31+96];
	ld.shared.u32 	%r131, [%r34+3072];
	add.s32 	%r132, %r131, %r130;
	min.s32 	%r133, %r129, %r132;
	bar.sync 	0;
	ld.shared.u32 	%r134, [%r31+100];
	ld.shared.u32 	%r135, [%r34+3200];
	add.s32 	%r136, %r135, %r134;
	min.s32 	%r137, %r133, %r136;
	bar.sync 	0;
	ld.shared.u32 	%r138, [%r31+104];
	ld.shared.u32 	%r139, [%r34+3328];
	add.s32 	%r140, %r139, %r138;
	min.s32 	%r141, %r137, %r140;
	bar.sync 	0;
	ld.shared.u32 	%r142, [%r31+108];
	ld.shared.u32 	%r143, [%r34+3456];
	add.s32 	%r144, %r143, %r142;
	min.s32 	%r145, %r141, %r144;
	bar.sync 	0;
	ld.shared.u32 	%r146, [%r31+112];
	ld.shared.u32 	%r147, [%r34+3584];
	add.s32 	%r148, %r147, %r146;
	min.s32 	%r149, %r145, %r148;
	bar.sync 	0;
	ld.shared.u32 	%r150, [%r31+116];
	ld.shared.u32 	%r151, [%r34+3712];
	add.s32 	%r152, %r151, %r150;
	min.s32 	%r153, %r149, %r152;
	bar.sync 	0;
	ld.shared.u32 	%r154, [%r31+120];
	ld.shared.u32 	%r155, [%r34+3840];
	add.s32 	%r156, %r155, %r154;
	min.s32 	%r157, %r153, %r156;
	bar.sync 	0;
	ld.shared.u32 	%r158, [%r31+124];
	ld.shared.u32 	%r159, [%r34+3968];
	add.s32 	%r160, %r159, %r158;
	min.s32 	%r161, %r157, %r160;
	st.global.u32 	[%rd4], %r161;
$L__BB2_2:
	ret;

}


// ===== COMPILED SASS (sm_100) =====

	.target	sm_100

	.elftype	@"ET_EXEC"


//--------------------- .note.nv.tkinfo           --------------------------
	.section	.note.nv.tkinfo,"",@"SHT_NOTE"
	.sectionflags	@"SHF_NOTE_NV_TKINFO"
	.tkinfo
        /*0018*/ 	.word	0x00000002
        /*0030*/ 	.string	""
        /*0030*/ 	.string	"ptxas"
        /*0030*/ 	.string	"Cuda compilation tools, release 13.0, V13.0.88"
        /*0030*/ 	.string	"Build cuda_13.0.r13.0/compiler.36424714_0"
        /*0030*/ 	.string	"-arch sm_100 -m 64 "



//--------------------- .note.nv.cuinfo           --------------------------
	.section	.note.nv.cuinfo,"",@"SHT_NOTE"
	.sectionflags	@"SHF_NOTE_NV_CUINFO"
        /*0018*/ 	.short	0x0002
        /*001a*/ 	.short	0x0064
        /*001c*/ 	.short	0x0082
	.zero		2


//--------------------- .nv.info                  --------------------------
	.section	.nv.info,"",@"SHT_CUDA_INFO"
	.align	4


	//----- nvinfo : EIATTR_REGCOUNT
	.align		4
        /*0000*/ 	.byte	0x04, 0x2f
        /*0002*/ 	.short	(.L_2 - .L_1)
	.align		4
.L_1:
        /*0004*/ 	.word	index@(_Z6phase1Pii)
        /*0008*/ 	.word	0x0000000e


	//----- nvinfo : EIATTR_FRAME_SIZE
	.align		4
.L_2:
        /*000c*/ 	.byte	0x04, 0x11
        /*000e*/ 	.short	(.L_4 - .L_3)
	.align		4
.L_3:
        /*0010*/ 	.word	index@(_Z6phase1Pii)
        /*0014*/ 	.word	0x00000000


	//----- nvinfo : EIATTR_REGCOUNT
	.align		4
.L_4:
        /*0018*/ 	.byte	0x04, 0x2f
        /*001a*/ 	.short	(.L_6 - .L_5)
	.align		4
.L_5:
        /*001c*/ 	.word	index@(_Z6phase2Pii)
        /*0020*/ 	.word	0x00000010


	//----- nvinfo : EIATTR_FRAME_SIZE
	.align		4
.L_6:
        /*0024*/ 	.byte	0x04, 0x11
        /*0026*/ 	.short	(.L_8 - .L_7)
	.align		4
.L_7:
        /*0028*/ 	.word	index@(_Z6phase2Pii)
        /*002c*/ 	.word	0x00000000


	//----- nvinfo : EIATTR_REGCOUNT
	.align		4
.L_8:
        /*0030*/ 	.byte	0x04, 0x2f
        /*0032*/ 	.short	(.L_10 - .L_9)
	.align		4
.L_9:
        /*0034*/ 	.word	index@(_Z6phase3Piii)
        /*0038*/ 	.word	0x0000001c


	//----- nvinfo : EIATTR_FRAME_SIZE
	.align		4
.L_10:
        /*003c*/ 	.byte	0x04, 0x11
        /*003e*/ 	.short	(.L_12 - .L_11)
	.align		4
.L_11:
        /*0040*/ 	.word	index@(_Z6phase3Piii)
        /*0044*/ 	.word	0x00000000


	//----- nvinfo : EIATTR_MIN_STACK_SIZE
	.align		4
.L_12:
        /*0048*/ 	.byte	0x04, 0x12
        /*004a*/ 	.short	(.L_14 - .L_13)
	.align		4
.L_13:
        /*004c*/ 	.word	index@(_Z6phase3Piii)
        /*0050*/ 	.word	0x00000000


	//----- nvinfo : EIATTR_MIN_STACK_SIZE
	.align		4
.L_14:
        /*0054*/ 	.byte	0x04, 0x12
        /*0056*/ 	.short	(.L_16 - .L_15)
	.align		4
.L_15:
        /*0058*/ 	.word	index@(_Z6phase2Pii)
        /*005c*/ 	.word	0x00000000


	//----- nvinfo : EIATTR_MIN_STACK_SIZE
	.align		4
.L_16:
        /*0060*/ 	.byte	0x04, 0x12
        /*0062*/ 	.short	(.L_18 - .L_17)
	.align		4
.L_17:
        /*0064*/ 	.word	index@(_Z6phase1Pii)
        /*0068*/ 	.word	0x00000000
.L_18:


//--------------------- .nv.compat                --------------------------
	.section	.nv.compat,"",@"SHT_CUDA_COMPAT_INFO"
	.align	4
        /*0000*/ 	.byte	0x02, 0x09, 0x00, 0x00, 0x02, 0x02, 0x01, 0x00, 0x02, 0x05, 0x05, 0x00, 0x03, 0x07, 0x01, 0x01
        /*0010*/ 	.byte	0x02, 0x03, 0x00, 0x00, 0x02, 0x06, 0x01, 0x00, 0x04, 0x0b, 0x08, 0x00, 0x09, 0x00, 0x00, 0x00
        /*0020*/ 	.byte	0x00, 0x00, 0x00, 0x00


//--------------------- .nv.info._Z6phase3Piii    --------------------------
	.section	.nv.info._Z6phase3Piii,"",@"SHT_CUDA_INFO"
	.sectionflags	@""
	.align	4


	//----- nvinfo : EIATTR_CUDA_API_VERSION
	.align		4
        /*0000*/ 	.byte	0x04, 0x37
        /*0002*/ 	.short	(.L_20 - .L_19)
.L_19:
        /*0004*/ 	.word	0x00000082


	//----- nvinfo : EIATTR_KPARAM_INFO
	.align		4
.L_20:
        /*0008*/ 	.byte	0x04, 0x17
        /*000a*/ 	.short	(.L_22 - .L_21)
.L_21:
        /*000c*/ 	.word	0x00000000
        /*0010*/ 	.short	0x0002
        /*0012*/ 	.short	0x000c
        /*0014*/ 	.byte	0x00, 0xf0, 0x11, 0x00


	//----- nvinfo : EIATTR_KPARAM_INFO
	.align		4
.L_22:
        /*0018*/ 	.byte	0x04, 0x17
        /*001a*/ 	.short	(.L_24 - .L_23)
.L_23:
        /*001c*/ 	.word	0x00000000
        /*0020*/ 	.short	0x0001
        /*0022*/ 	.short	0x0008
        /*0024*/ 	.byte	0x00, 0xf0, 0x11, 0x00


	//----- nvinfo : EIATTR_KPARAM_INFO
	.align		4
.L_24:
        /*0028*/ 	.byte	0x04, 0x17
        /*002a*/ 	.short	(.L_26 - .L_25)
.L_25:
        /*002c*/ 	.word	0x00000000
        /*0030*/ 	.short	0x0000
        /*0032*/ 	.short	0x0000
        /*0034*/ 	.byte	0x00, 0xf5, 0x21, 0x00


	//----- nvinfo : EIATTR_SPARSE_MMA_MASK
	.align		4
.L_26:
        /*0038*/ 	.byte	0x03, 0x50
        /*003a*/ 	.short	0x0000


	//----- nvinfo : EIATTR_MAXREG_COUNT
	.align		4
        /*003c*/ 	.byte	0x03, 0x1b
        /*003e*/ 	.short	0x00ff


	//----- nvinfo : EIATTR_NUM_BARRIERS
	.align		4
        /*0040*/ 	.byte	0x02, 0x4c
        /*0042*/ 	.byte	0x01
	.zero		1


	//----- nvinfo : EIATTR_MERCURY_ISA_VERSION
	.align		4
        /*0044*/ 	.byte	0x03, 0x5f
        /*0046*/ 	.short	0x0101


	//----- nvinfo : EIATTR_VRC_CTA_INIT_COUNT
	.align		4
        /*0048*/ 	.byte	0x02, 0x4a
	.zero		1
	.zero		1


	//----- nvinfo : EIATTR_EXIT_INSTR_OFFSETS
	.align		4
        /*004c*/ 	.byte	0x04, 0x1c
        /*004e*/ 	.short	(.L_28 - .L_27)


	//   ....[0]....
.L_27:
        /*0050*/ 	.word	0x00000070


	//   ....[1]....
        /*0054*/ 	.word	0x00000a70


	//----- nvinfo : EIATTR_CBANK_PARAM_SIZE
	.align		4
.L_28:
        /*0058*/ 	.byte	0x03, 0x19
        /*005a*/ 	.short	0x0010


	//----- nvinfo : EIATTR_PARAM_CBANK
	.align		4
        /*005c*/ 	.byte	0x04, 0x0a
        /*005e*/ 	.short	(.L_30 - .L_29)
	.align		4
.L_29:
        /*0060*/ 	.word	index@(.nv.constant0._Z6phase3Piii)
        /*0064*/ 	.short	0x0380
        /*0066*/ 	.short	0x0010


	//----- nvinfo : EIATTR_SW_WAR
	.align		4
.L_30:
        /*0068*/ 	.byte	0x04, 0x36
        /*006a*/ 	.short	(.L_32 - .L_31)
.L_31:
        /*006c*/ 	.word	0x00000008
.L_32:


//--------------------- .nv.info._Z6phase2Pii     --------------------------
	.section	.nv.info._Z6phase2Pii,"",@"SHT_CUDA_INFO"
	.sectionflags	@""
	.align	4


	//----- nvinfo : EIATTR_CUDA_API_VERSION
	.align		4
        /*0000*/ 	.byte	0x04, 0x37
        /*0002*/ 	.short	(.L_34 - .L_33)
.L_33:
        /*0004*/ 	.word	0x00000082


	//----- nvinfo : EIATTR_KPARAM_INFO
	.align		4
.L_34:
        /*0008*/ 	.byte	0x04, 0x17
        /*000a*/ 	.short	(.L_36 - .L_35)
.L_35:
        /*000c*/ 	.word	0x00000000
        /*0010*/ 	.short	0x0001
        /*0012*/ 	.short	0x0008
        /*0014*/ 	.byte	0x00, 0xf0, 0x11, 0x00


	//----- nvinfo : EIATTR_KPARAM_INFO
	.align		4
.L_36:
        /*0018*/ 	.byte	0x04, 0x17
        /*001a*/ 	.short	(.L_38 - .L_37)
.L_37:
        /*001c*/ 	.word	0x00000000
        /*0020*/ 	.short	0x0000
        /*0022*/ 	.short	0x0000
        /*0024*/ 	.byte	0x00, 0xf5, 0x21, 0x00


	//----- nvinfo : EIATTR_SPARSE_MMA_MASK
	.align		4
.L_38:
        /*0028*/ 	.byte	0x03, 0x50
        /*002a*/ 	.short	0x0000


	//----- nvinfo : EIATTR_MAXREG_COUNT
	.align		4
        /*002c*/ 	.byte	0x03, 0x1b
        /*002e*/ 	.short	0x00ff


	//----- nvinfo : EIATTR_NUM_BARRIERS
	.align		4
        /*0030*/ 	.byte	0x02, 0x4c
        /*0032*/ 	.byte	0x01
	.zero		1


	//----- nvinfo : EIATTR_MERCURY_ISA_VERSION
	.align		4
        /*0034*/ 	.byte	0x03, 0x5f
        /*0036*/ 	.short	0x0101


	//----- nvinfo : EIATTR_VRC_CTA_INIT_COUNT
	.align		4
        /*0038*/ 	.byte	0x02, 0x4a
	.zero		1
	.zero		1


	//----- nvinfo : EIATTR_EXIT_INSTR_OFFSETS
	.align		4
        /*003c*/ 	.byte	0x04, 0x1c
        /*003e*/ 	.short	(.L_40 - .L_39)


	//   ....[0]....
.L_39:
        /*0040*/ 	.word	0x00001030


	//   ....[1]....
        /*0044*/ 	.word	0x00001040


	//   ....[2]....
        /*0048*/ 	.word	0x00001fe0


	//----- nvinfo : EIATTR_CBANK_PARAM_SIZE
	.align		4
.L_40:
        /*004c*/ 	.byte	0x03, 0x19
        /*004e*/ 	.short	0x000c


	//----- nvinfo : EIATTR_PARAM_CBANK
	.align		4
        /*0050*/ 	.byte	0x04, 0x0a
        /*0052*/ 	.short	(.L_42 - .L_41)
	.align		4
.L_41:
        /*0054*/ 	.word	index@(.nv.constant0._Z6phase2Pii)
        /*0058*/ 	.short	0x0380
        /*005a*/ 	.short	0x000c


	//----- nvinfo : EIATTR_SW_WAR
	.align		4
.L_42:
        /*005c*/ 	.byte	0x04, 0x36
        /*005e*/ 	.short	(.L_44 - .L_43)
.L_43:
        /*0060*/ 	.word	0x00000008
.L_44:


//--------------------- .nv.info._Z6phase1Pii     --------------------------
	.section	.nv.info._Z6phase1Pii,"",@"SHT_CUDA_INFO"
	.sectionflags	@""
	.align	4


	//----- nvinfo : EIATTR_CUDA_API_VERSION
	.align		4
        /*0000*/ 	.byte	0x04, 0x37
        /*0002*/ 	.short	(.L_46 - .L_45)
.L_45:
        /*0004*/ 	.word	0x00000082


	//----- nvinfo : EIATTR_KPARAM_INFO
	.align		4
.L_46:
        /*0008*/ 	.byte	0x04, 0x17
        /*000a*/ 	.short	(.L_48 - .L_47)
.L_47:
        /*000c*/ 	.word	0x00000000
        /*0010*/ 	.short	0x0001
        /*0012*/ 	.short	0x0008
        /*0014*/ 	.byte	0x00, 0xf0, 0x11, 0x00


	//----- nvinfo : EIATTR_KPARAM_INFO
	.align		4
.L_48:
        /*0018*/ 	.byte	0x04, 0x17
        /*001a*/ 	.short	(.L_50 - .L_49)
.L_49:
        /*001c*/ 	.word	0x00000000
        /*0020*/ 	.short	0x0000
        /*0022*/ 	.short	0x0000
        /*0024*/ 	.byte	0x00, 0xf5, 0x21, 0x00


	//----- nvinfo : EIATTR_SPARSE_MMA_MASK
	.align		4
.L_50:
        /*0028*/ 	.byte	0x03, 0x50
        /*002a*/ 	.short	0x0000


	//----- nvinfo : EIATTR_MAXREG_COUNT
	.align		4
        /*002c*/ 	.byte	0x03, 0x1b
        /*002e*/ 	.short	0x00ff


	//----- nvinfo : EIATTR_NUM_BARRIERS
	.align		4
        /*0030*/ 	.byte	0x02, 0x4c
        /*0032*/ 	.byte	0x01
	.zero		1


	//----- nvinfo : EIATTR_MERCURY_ISA_VERSION
	.align		4
        /*0034*/ 	.byte	0x03, 0x5f
        /*0036*/ 	.short	0x0101


	//----- nvinfo : EIATTR_VRC_CTA_INIT_COUNT
	.align		4
        /*0038*/ 	.byte	0x02, 0x4a
	.zero		1
	.zero		1


	//----- nvinfo : EIATTR_EXIT_INSTR_OFFSETS
	.align		4
        /*003c*/ 	.byte	0x04, 0x1c
        /*003e*/ 	.short	(.L_52 - .L_51)


	//   ....[0]....
.L_51:
        /*0040*/ 	.word	0x00000f60


	//----- nvinfo : EIATTR_CBANK_PARAM_SIZE
	.align		4
.L_52:
        /*0044*/ 	.byte	0x03, 0x19
        /*0046*/ 	.short	0x000c


	//----- nvinfo : EIATTR_PARAM_CBANK
	.align		4
        /*0048*/ 	.byte	0x04, 0x0a
        /*004a*/ 	.short	(.L_54 - .L_53)
	.align		4
.L_53:
        /*004c*/ 	.word	index@(.nv.constant0._Z6phase1Pii)
        /*0050*/ 	.short	0x0380
        /*0052*/ 	.short	0x000c


	//----- nvinfo : EIATTR_SW_WAR
	.align		4
.L_54:
        /*0054*/ 	.byte	0x04, 0x36
        /*0056*/ 	.short	(.L_56 - .L_55)
.L_55:
        /*0058*/ 	.word	0x00000008
.L_56:


//--------------------- .nv.callgraph             --------------------------
	.section	.nv.callgraph,"",@"SHT_CUDA_CALLGRAPH"
	.align	4
	.sectionentsize	8
	.align		4
        /*0000*/ 	.word	0x00000000
	.align		4
        /*0004*/ 	.word	0xffffffff
	.align		4
        /*0008*/ 	.word	0x00000000
	.align		4
        /*000c*/ 	.word	0xfffffffe
	.align		4
        /*0010*/ 	.word	0x00000000
	.align		4
        /*0014*/ 	.word	0xfffffffd
	.align		4
        /*0018*/ 	.word	0x00000000
	.align		4
        /*001c*/ 	.word	0xfffffffc


//--------------------- .nv.constant3             --------------------------
	.section	.nv.constant3,"a",@progbits
	.align	4
.nv.constant3:
	.type		size,@object
	.size		size,(.L_0 - size)
size:
	.zero		12
.L_0:


//--------------------- .text._Z6phase3Piii       --------------------------
	.section	.text._Z6phase3Piii,"ax",@progbits
	.align	128
        .global         _Z6phase3Piii
        .type           _Z6phase3Piii,@function
        .size           _Z6phase3Piii,(.L_x_4 - _Z6phase3Piii)
        .other          _Z6phase3Piii,@"STO_CUDA_ENTRY STV_DEFAULT"
_Z6phase3Piii:
.text._Z6phase3Piii:
[----:B------:R-:W-:Y:S08]  /*0000*/  LDC R1, c[0x0][0x37c] ;  /* 0x0000df00ff017b82 */ /* 0x000ff00000000800 */
[----:B------:R-:W0:Y:S01]  /*0010*/  S2UR UR4, SR_CTAID.Y ;  /* 0x00000000000479c3 */ /* 0x000e220000002600 */
[----:B------:R-:W1:Y:S07]  /*0020*/  S2R R7, SR_CTAID.X ;  /* 0x0000000000077919 */ /* 0x000e6e0000002500 */
[----:B------:R-:W0:Y:S02]  /*0030*/  LDC.64 R8, c[0x0][0x388] ;  /* 0x0000e200ff087b82 */ /* 0x000e240000000a00 */
[----:B0-----:R-:W-:-:S05]  /*0040*/  VIADD R5, R9, UR4 ;  /* 0x0000000409057c36 */ /* 0x001fca0008000000 */
[----:B------:R-:W-:-:S04]  /*0050*/  ISETP.NE.AND P0, PT, R5, R8, PT ;  /* 0x000000080500720c */ /* 0x000fc80003f05270 */
[----:B-1----:R-:W-:-:S13]  /*0060*/  ISETP.EQ.OR P0, PT, R7, R8, !P0 ;  /* 0x000000080700720c */ /* 0x002fda0004702670 */
[----:B------:R-:W-:Y:S05]  /*0070*/  @P0 EXIT ;  /* 0x000000000000094d */ /* 0x000fea0003800000 */
[----:B------:R-:W0:Y:S01]  /*0080*/  S2R R11, SR_TID.X ;  /* 0x00000000000b7919 */ /* 0x000e220000002100 */
[----:B------:R-:W1:Y:S01]  /*0090*/  LDC.64 R2, c[0x0][0x380] ;  /* 0x0000e000ff027b82 */ /* 0x000e620000000a00 */
[----:B------:R-:W2:Y:S01]  /*00a0*/  LDCU UR4, c[0x3][URZ] ;  /* 0x00c00000ff0477ac */ /* 0x000ea20008000800 */
[----:B------:R-:W3:Y:S01]  /*00b0*/  S2R R10, SR_TID.Y ;  /* 0x00000000000a7919 */ /* 0x000ee20000002200 */
[----:B------:R-:W4:Y:S01]  /*00c0*/  LDCU.64 UR8, c[0x0][0x358] ;  /* 0x00006b00ff0877ac */ /* 0x000f220008000a00 */
[C-C-:B0-----:R-:W-:Y:S02]  /*00d0*/  IMAD R4, R8.reuse, 0x20, R11.reuse ;  /* 0x0000002008047824 */ /* 0x141fe400078e020b */
[----:B------:R-:W-:Y:S02]  /*00e0*/  IMAD R0, R7, 0x20, R11 ;  /* 0x0000002007007824 */ /* 0x000fe400078e020b */
[--C-:B---3--:R-:W-:Y:S02]  /*00f0*/  IMAD R5, R5, 0x20, R10.reuse ;  /* 0x0000002005057824 */ /* 0x108fe400078e020a */
[----:B------:R-:W-:-:S02]  /*0100*/  IMAD R9, R8, 0x20, R10 ;  /* 0x0000002008097824 */ /* 0x000fc400078e020a */
[----:B--2---:R-:W-:Y:S02]  /*0110*/  IMAD R7, R5, UR4, R4 ;  /* 0x0000000405077c24 */ /* 0x004fe4000f8e0204 */
[----:B------:R-:W-:Y:S02]  /*0120*/  IMAD R9, R9, UR4, R0 ;  /* 0x0000000409097c24 */ /* 0x000fe4000f8e0200 */
[----:B-1----:R-:W-:-:S04]  /*0130*/  IMAD.WIDE R6, R7, 0x4, R2 ;  /* 0x0000000407067825 */ /* 0x002fc800078e0202 */
[----:B------:R-:W-:Y:S02]  /*0140*/  IMAD.WIDE R8, R9, 0x4, R2 ;  /* 0x0000000409087825 */ /* 0x000fe400078e0202 */
[----:B----4-:R0:W2:Y:S04]  /*0150*/  LDG.E R6, desc[UR8][R6.64] ;  /* 0x0000000806067981 */ /* 0x0100a8000c1e1900 */
[----:B------:R1:W3:Y:S01]  /*0160*/  LDG.E R8, desc[UR8][R8.64] ;  /* 0x0000000808087981 */ /* 0x0002e2000c1e1900 */
[----:B------:R-:W-:-:S04]  /*0170*/  IMAD R5, R5, UR4, R0 ;  /* 0x0000000405057c24 */ /* 0x000fc8000f8e0200 */
[----:B------:R-:W-:-:S05]  /*0180*/  IMAD.WIDE R2, R5, 0x4, R2 ;  /* 0x0000000405027825 */ /* 0x000fca00078e0202 */
[----:B------:R-:W4:Y:S01]  /*0190*/  LDG.E R5, desc[UR8][R2.64] ;  /* 0x0000000802057981 */ /* 0x000f22000c1e1900 */
[----:B------:R-:W5:Y:S01]  /*01a0*/  S2UR UR6, SR_CgaCtaId ;  /* 0x00000000000679c3 */ /* 0x000f620000008800 */
[----:B------:R-:W-:Y:S01]  /*01b0*/  UMOV UR4, 0x400 ;  /* 0x0000040000047882 */ /* 0x000fe20000000000 */
[----:B------:R-:W-:Y:S01]  /*01c0*/  IMAD R0, R10, 0x20, R11 ;  /* 0x000000200a007824 */ /* 0x000fe200078e020b */
[----:B------:R-:W-:Y:S02]  /*01d0*/  UIADD3 UR5, UPT, UPT, UR4, 0x1000, URZ ;  /* 0x0000100004057890 */ /* 0x000fe4000fffe0ff */
[----:B-----5:R-:W-:Y:S02]  /*01e0*/  ULEA UR4, UR6, UR4, 0x18 ;  /* 0x0000000406047291 */ /* 0x020fe4000f8ec0ff */
[----:B------:R-:W-:-:S04]  /*01f0*/  ULEA UR5, UR6, UR5, 0x18 ;  /* 0x0000000506057291 */ /* 0x000fc8000f8ec0ff */
[C---:B0-----:R-:W-:Y:S02]  /*0200*/  LEA R7, R0.reuse, UR4, 0x2 ;  /* 0x0000000400077c11 */ /* 0x041fe4000f8e10ff */
[----:B-1----:R-:W-:Y:S02]  /*0210*/  LEA R9, R0, UR5, 0x2 ;  /* 0x0000000500097c11 */ /* 0x002fe4000f8e10ff */
[----:B------:R-:W-:Y:S02]  /*0220*/  LEA R4, R10, UR4, 0x7 ;  /* 0x000000040a047c11 */ /* 0x000fe4000f8e38ff */
[----:B------:R-:W-:Y:S01]  /*0230*/  LEA R0, R11, UR5, 0x2 ;  /* 0x000000050b007c11 */ /* 0x000fe2000f8e10ff */
[----:B--2---:R-:W-:Y:S04]  /*0240*/  STS [R7], R6 ;  /* 0x0000000607007388 */ /* 0x004fe80000000800 */
[----:B---3--:R-:W-:Y:S01]  /*0250*/  STS [R9], R8 ;  /* 0x0000000809007388 */ /* 0x008fe20000000800 */
[----:B------:R-:W-:Y:S06]  /*0260*/  BAR.SYNC.DEFER_BLOCKING 0x0 ;  /* 0x0000000000007b1d */ /* 0x000fec0000010000 */
[----:B------:R-:W-:Y:S04]  /*0270*/  LDS R16, [R4] ;  /* 0x0000000004107984 */ /* 0x000fe80000000800 */
[----:B------:R-:W4:Y:S01]  /*0280*/  LDS R15, [R0] ;  /* 0x00000000000f7984 */ /* 0x000f220000000800 */
[----:B------:R-:W-:Y:S06]  /*0290*/  BAR.SYNC.DEFER_BLOCKING 0x0 ;  /* 0x0000000000007b1d */ /* 0x000fec0000010000 */
[----:B------:R-:W-:Y:S04]  /*02a0*/  LDS R22, [R4+0x4] ;  /* 0x0000040004167984 */ /* 0x000fe80000000800 */
[----:B------:R-:W0:Y:S01]  /*02b0*/  LDS R21, [R0+0x80] ;  /* 0x0000800000157984 */ /* 0x000e220000000800 */
[----:B------:R-:W-:Y:S01]  /*02c0*/  BAR.SYNC.DEFER_BLOCKING 0x0 ;  /* 0x0000000000007b1d */ /* 0x000fe20000010000 */
[----:B----4-:R-:W-:-:S05]  /*02d0*/  VIADDMNMX R15, R15, R16, R5, PT ;  /* 0x000000100f0f7246 */ /* 0x010fca0003800105 */
[----:B------:R-:W-:Y:S04]  /*02e0*/  LDS R17, [R4+0x8] ;  /* 0x0000080004117984 */ /* 0x000fe80000000800 */
[----:B------:R-:W1:Y:S01]  /*02f0*/  LDS R18, [R0+0x100] ;  /* 0x0001000000127984 */ /* 0x000e620000000800 */
[----:B------:R-:W-:Y:S01]  /*0300*/  BAR.SYNC.DEFER_BLOCKING 0x0 ;  /* 0x0000000000007b1d */ /* 0x000fe20000010000 */
[----:B0-----:R-:W-:-:S05]  /*0310*/  VIADDMNMX R25, R21, R22, R15, PT ;  /* 0x0000001615197246 */ /* 0x001fca000380010f */
[----:B------:R-:W-:Y:S04]  /*0320*/  LDS R23, [R4+0xc] ;  /* 0x00000c0004177984 */ /* 0x000fe80000000800 */
[----:B------:R-:W0:Y:S01]  /*0330*/  LDS R24, [R0+0x180] ;  /* 0x0001800000187984 */ /* 0x000e220000000800 */
[----:B------:R-:W-:Y:S01]  /*0340*/  BAR.SYNC.DEFER_BLOCKING 0x0 ;  /* 0x0000000000007b1d */ /* 0x000fe20000010000 */
[----:B-1----:R-:W-:-:S05]  /*0350*/  VIADDMNMX R17, R18, R17, R25, PT ;  /* 0x0000001112117246 */ /* 0x002fca0003800119 */
        /* <DEDUP_REMOVED lines=110> */
[----:B-1----:R-:W-:-:S04]  /*0a40*/  VIADDMNMX R5, R21, R22, R5, PT ;  /* 0x0000001615057246 */ /* 0x002fc80003800105 */
[----:B0-----:R-:W-:-:S05]  /*0a50*/  VIADDMNMX R5, R24, R23, R5, PT ;  /* 0x0000001718057246 */ /* 0x001fca0003800105 */
[----:B------:R-:W-:Y:S01]  /*0a60*/  STG.E desc[UR8][R2.64], R5 ;  /* 0x0000000502007986 */ /* 0x000fe2000c101908 */
[----:B------:R-:W-:Y:S05]  /*0a70*/  EXIT ;  /* 0x000000000000794d */ /* 0x000fea0003800000 */
.L_x_0:
[----:B------:R-:W-:-:S00]  /*0a80*/  BRA `(.L_x_0) ;  /* 0xfffffffc00fc7947 */ /* 0x000fc0000383ffff */
[----:B------:R-:W-:-:S00]  /*0a90*/  NOP ;  /* 0x0000000000007918 */ /* 0x000fc00000000000 */
        /* <DEDUP_REMOVED lines=14> */
.L_x_4:


//--------------------- .text._Z6phase2Pii        --------------------------
	.section	.text._Z6phase2Pii,"ax",@progbits
	.align	128
        .global         _Z6phase2Pii
        .type           _Z6phase2Pii,@function
        .size           _Z6phase2Pii,(.L_x_5 - _Z6phase2Pii)
        .other          _Z6phase2Pii,@"STO_CUDA_ENTRY STV_DEFAULT"
_Z6phase2Pii:
.text._Z6phase2Pii:
[----:B------:R-:W-:Y:S01]  /*0000*/  LDC R1, c[0x0][0x37c] ;  /* 0x0000df00ff017b82 */ /* 0x000fe20000000800 */
[----:B------:R-:W0:Y:S07]  /*0010*/  S2R R0, SR_CTAID.Y ;  /* 0x0000000000007919 */ /* 0x000e2e0000002600 */
[----:B------:R-:W0:Y:S01]  /*0020*/  LDC R9, c[0x0][0x388] ;  /* 0x0000e200ff097b82 */ /* 0x000e220000000800 */
[----:B------:R-:W1:Y:S01]  /*0030*/  LDCU.64 UR8, c[0x0][0x358] ;  /* 0x00006b00ff0877ac */ /* 0x000e620008000a00 */
[----:B------:R-:W2:Y:S01]  /*0040*/  S2R R5, SR_TID.X ;  /* 0x0000000000057919 */ /* 0x000ea20000002100 */
[----:B------:R-:W3:Y:S05]  /*0050*/  S2R R4, SR_TID.Y ;  /* 0x0000000000047919 */ /* 0x000eea0000002200 */
[----:B------:R-:W4:Y:S01]  /*0060*/  S2UR UR4, SR_CTAID.X ;  /* 0x00000000000479c3 */ /* 0x000f220000002500 */
[----:B0-----:R-:W-:-:S04]  /*0070*/  ISETP.NE.AND P1, PT, R0, R9, PT ;  /* 0x000000090000720c */ /* 0x001fc80003f25270 */
[----:B----4-:R-:W-:-:S13]  /*0080*/  ISETP.NE.OR P0, PT, RZ, UR4, !P1 ;  /* 0x00000004ff007c0c */ /* 0x010fda000cf05670 */
[----:B-123--:R-:W-:Y:S05]  /*0090*/  @P0 BRA `(.L_x_1) ;  /* 0x0000000c00e80947 */ /* 0x00efea0003800000 */
[----:B------:R-:W0:Y:S01]  /*00a0*/  LDC.64 R6, c[0x0][0x380] ;  /* 0x0000e000ff067b82 */ /* 0x000e220000000a00 */
[----:B------:R-:W1:Y:S01]  /*00b0*/  LDCU UR4, c[0x3][URZ] ;  /* 0x00c00000ff0477ac */ /* 0x000e620008000800 */
[--C-:B------:R-:W-:Y:S02]  /*00c0*/  IMAD R0, R0, 0x20, R4.reuse ;  /* 0x0000002000007824 */ /* 0x100fe400078e0204 */
[C---:B------:R-:W-:Y:S02]  /*00d0*/  IMAD R3, R9.reuse, 0x20, R5 ;  /* 0x0000002009037824 */ /* 0x040fe400078e0205 */
[----:B------:R-:W-:Y:S02]  /*00e0*/  IMAD R2, R9, 0x20, R4 ;  /* 0x0000002009027824 */ /* 0x000fe400078e0204 */
[--C-:B-1----:R-:W-:Y:S02]  /*00f0*/  IMAD R9, R0, UR4, R3.reuse ;  /* 0x0000000400097c24 */ /* 0x102fe4000f8e0203 */
[----:B------:R-:W-:-:S02]  /*0100*/  IMAD R11, R2, UR4, R3 ;  /* 0x00000004020b7c24 */ /* 0x000fc4000f8e0203 */
[----:B0-----:R-:W-:-:S04]  /*0110*/  IMAD.WIDE R2, R9, 0x4, R6 ;  /* 0x0000000409027825 */ /* 0x001fc800078e0206 */
[----:B------:R-:W-:Y:S01]  /*0120*/  IMAD.WIDE R6, R11, 0x4, R6 ;  /* 0x000000040b067825 */ /* 0x000fe200078e0206 */
[----:B------:R-:W2:Y:S05]  /*0130*/  LDG.E R9, desc[UR8][R2.64] ;  /* 0x0000000802097981 */ /* 0x000eaa000c1e1900 */
[----:B------:R-:W3:Y:S01]  /*0140*/  LDG.E R6, desc[UR8][R6.64] ;  /* 0x0000000806067981 */ /* 0x000ee2000c1e1900 */
[----:B------:R-:W0:Y:S01]  /*0150*/  S2UR UR6, SR_CgaCtaId ;  /* 0x00000000000679c3 */ /* 0x000e220000008800 */
[----:B------:R-:W-:Y:S01]  /*0160*/  UMOV UR4, 0x400 ;  /* 0x0000040000047882 */ /* 0x000fe20000000000 */
[----:B------:R-:W-:Y:S01]  /*0170*/  IMAD R8, R4, 0x20, R5 ;  /* 0x0000002004087824 */ /* 0x000fe200078e0205 */
[----:B------:R-:W-:-:S02]  /*0180*/  UIADD3 UR5, UPT, UPT, UR4, 0x1000, URZ ;  /* 0x0000100004057890 */ /* 0x000fc4000fffe0ff */
[----:B0-----:R-:W-:Y:S02]  /*0190*/  ULEA UR4, UR6, UR4, 0x18 ;  /* 0x0000000406047291 */ /* 0x001fe4000f8ec0ff */
[----:B------:R-:W-:-:S04]  /*01a0*/  ULEA UR5, UR6, UR5, 0x18 ;  /* 0x0000000506057291 */ /* 0x000fc8000f8ec0ff */
[C---:B------:R-:W-:Y:S02]  /*01b0*/  LEA R0, R8.reuse, UR4, 0x2 ;  /* 0x0000000408007c11 */ /* 0x040fe4000f8e10ff */
[----:B------:R-:W-:Y:S02]  /*01c0*/  LEA R11, R8, UR5, 0x2 ;  /* 0x00000005080b7c11 */ /* 0x000fe4000f8e10ff */
[----:B------:R-:W-:Y:S02]  /*01d0*/  LEA R4, R4, UR4, 0x7 ;  /* 0x0000000404047c11 */ /* 0x000fe4000f8e38ff */
[----:B------:R-:W-:Y:S01]  /*01e0*/  LEA R5, R5, UR5, 0x2 ;  /* 0x0000000505057c11 */ /* 0x000fe2000f8e10ff */
[----:B--2---:R-:W-:Y:S04]  /*01f0*/  STS [R0], R9 ;  /* 0x0000000900007388 */ /* 0x004fe80000000800 */
[----:B---3--:R-:W-:Y:S01]  /*0200*/  STS [R11], R6 ;  /* 0x000000060b007388 */ /* 0x008fe20000000800 */
[----:B------:R-:W-:Y:S06]  /*0210*/  BAR.SYNC.DEFER_BLOCKING 0x0 ;  /* 0x0000000000007b1d */ /* 0x000fec0000010000 */
[----:B------:R-:W-:Y:S04]  /*0220*/  LDS R8, [R4] ;  /* 0x0000000004087984 */ /* 0x000fe80000000800 */
[----:B------:R-:W0:Y:S04]  /*0230*/  LDS R13, [R5] ;  /* 0x00000000050d7984 */ /* 0x000e280000000800 */
[----:B------:R-:W1:Y:S01]  /*0240*/  LDS R7, [R0] ;  /* 0x0000000000077984 */ /* 0x000e620000000800 */
[----:B0-----:R-:W-:-:S05]  /*0250*/  IMAD.IADD R8, R8, 0x1, R13 ;  /* 0x0000000108087824 */ /* 0x001fca00078e020d */
[----:B-1----:R-:W-:-:S13]  /*0260*/  ISETP.GT.AND P0, PT, R7, R8, PT ;  /* 0x000000080700720c */ /* 0x002fda0003f04270 */
[----:B------:R-:W-:Y:S01]  /*0270*/  @P0 STS [R0], R8 ;  /* 0x0000000800000388 */ /* 0x000fe20000000800 */
[----:B------:R-:W-:Y:S06]  /*0280*/  BAR.SYNC.DEFER_BLOCKING 0x0 ;  /* 0x0000000000007b1d */ /* 0x000fec0000010000 */
[----:B------:R-:W-:Y:S04]  /*0290*/  LDS R7, [R4+0x4] ;  /* 0x0000040004077984 */ /* 0x000fe80000000800 */
[----:B------:R-:W0:Y:S04]  /*02a0*/  LDS R10, [R5+0x80] ;  /* 0x00008000050a7984 */ /* 0x000e280000000800 */
        /* <DEDUP_REMOVED lines=64> */
[----:B0-----:R-:W-:-:S04]  /*06b0*/  IADD3 R7, PT, PT, R7, R8, RZ ;  /* 0x0000000807077210 */ /* 0x001fc80007ffe0ff */
        /* <DEDUP_REMOVED lines=148> */
[----:B------:R-:W-:Y:S01]  /*1000*/  @P0 IMAD.MOV.U32 R8, RZ, RZ, R7 ;  /* 0x000000ffff080224 */ /* 0x000fe200078e0007 */
[----:B------:R-:W-:Y:S04]  /*1010*/  @P0 STS [R0], R7 ;  /* 0x0000000700000388 */ /* 0x000fe80000000800 */
[----:B------:R-:W-:Y:S01]  /*1020*/  STG.E desc[UR8][R2.64], R8 ;  /* 0x0000000802007986 */ /* 0x000fe2000c101908 */
[----:B------:R-:W-:Y:S05]  /*1030*/  EXIT ;  /* 0x000000000000794d */ /* 0x000fea0003800000 */
.L_x_1:
[----:B------:R-:W-:Y:S05]  /*1040*/  @!P1 EXIT ;  /* 0x000000000000994d */ /* 0x000fea0003800000 */
[----:B------:R-:W0:Y:S01]  /*1050*/  LDC.64 R6, c[0x0][0x380] ;  /* 0x0000e000ff067b82 */ /* 0x000e220000000a00 */
[----:B------:R-:W1:Y:S01]  /*1060*/  LDCU UR4, c[0x3][URZ] ;  /* 0x00c00000ff0477ac */ /* 0x000e620008000800 */
[----:B------:R-:W-:Y:S01]  /*1070*/  IMAD R0, R0, 0x20, R5 ;  /* 0x0000002000007824 */ /* 0x000fe200078e0205 */
[C---:B------:R-:W-:Y:S01]  /*1080*/  LEA R2, R9.reuse, R5, 0x5 ;  /* 0x0000000509027211 */ /* 0x040fe200078e28ff */
[----:B------:R-:W-:-:S04]  /*1090*/  IMAD R11, R9, 0x20, R4 ;  /* 0x00000020090b7824 */ /* 0x000fc800078e0204 */
[C---:B-1----:R-:W-:Y:S02]  /*10a0*/  IMAD R3, R11.reuse, UR4, R0 ;  /* 0x000000040b037c24 */ /* 0x042fe4000f8e0200 */
[----:B------:R-:W-:Y:S02]  /*10b0*/  IMAD R11, R11, UR4, R2 ;  /* 0x000000040b0b7c24 */ /* 0x000fe4000f8e0202 */
        /* <DEDUP_REMOVED lines=243> */
.L_x_2:
        /* <DEDUP_REMOVED lines=9> */
.L_x_5:


//--------------------- .text._Z6phase1Pii        --------------------------
	.section	.text._Z6phase1Pii,"ax",@progbits
	.align	128
        .global         _Z6phase1Pii
        .type           _Z6phase1Pii,@function
        .size           _Z6phase1Pii,(.L_x_6 - _Z6phase1Pii)
        .other          _Z6phase1Pii,@"STO_CUDA_ENTRY STV_DEFAULT"
_Z6phase1Pii:
.text._Z6phase1Pii:
[----:B------:R-:W-:Y:S01]  /*0000*/  LDC R1, c[0x0][0x37c] ;  /* 0x0000df00ff017b82 */ /* 0x000fe20000000800 */
[----:B------:R-:W0:Y:S07]  /*0010*/  S2R R6, SR_TID.Y ;  /* 0x0000000000067919 */ /* 0x000e2e0000002200 */
[----:B------:R-:W0:Y:S01]  /*0020*/  LDC R5, c[0x0][0x388] ;  /* 0x0000e200ff057b82 */ /* 0x000e220000000800 */
[----:B------:R-:W1:Y:S01]  /*0030*/  LDCU UR4, c[0x3][URZ] ;  /* 0x00c00000ff0477ac */ /* 0x000e620008000800 */
[----:B------:R-:W2:Y:S01]  /*0040*/  S2R R9, SR_TID.X ;  /* 0x0000000000097919 */ /* 0x000ea20000002100 */
[----:B------:R-:W3:Y:S05]  /*0050*/  LDCU.64 UR6, c[0x0][0x358] ;  /* 0x00006b00ff0677ac */ /* 0x000eea0008000a00 */
[----:B------:R-:W4:Y:S01]  /*0060*/  LDC.64 R2, c[0x0][0x380] ;  /* 0x0000e000ff027b82 */ /* 0x000f220000000a00 */
[----:B0-----:R-:W-:-:S02]  /*0070*/  IMAD R0, R5, 0x20, R6 ;  /* 0x0000002005007824 */ /* 0x001fc400078e0206 */
[----:B--2---:R-:W-:-:S04]  /*0080*/  IMAD R5, R5, 0x20, R9 ;  /* 0x0000002005057824 */ /* 0x004fc800078e0209 */
[----:B-1----:R-:W-:-:S04]  /*0090*/  IMAD R5, R0, UR4, R5 ;  /* 0x0000000400057c24 */ /* 0x002fc8000f8e0205 */
[----:B----4-:R-:W-:-:S05]  /*00a0*/  IMAD.WIDE R2, R5, 0x4, R2 ;  /* 0x0000000405027825 */ /* 0x010fca00078e0202 */
[----:B---3--:R-:W2:Y:S01]  /*00b0*/  LDG.E R7, desc[UR6][R2.64] ;  /* 0x0000000602077981 */ /* 0x008ea2000c1e1900 */
[----:B------:R-:W0:Y:S01]  /*00c0*/  S2UR UR5, SR_CgaCtaId ;  /* 0x00000000000579c3 */ /* 0x000e220000008800 */
[----:B------:R-:W-:Y:S01]  /*00d0*/  UMOV UR4, 0x400 ;  /* 0x0000040000047882 */ /* 0x000fe20000000000 */
[----:B------:R-:W-:Y:S01]  /*00e0*/  IMAD R4, R6, 0x20, R9 ;  /* 0x0000002006047824 */ /* 0x000fe200078e0209 */
[----:B0-----:R-:W-:-:S06]  /*00f0*/  ULEA UR4, UR5, UR4, 0x18 ;  /* 0x0000000405047291 */ /* 0x001fcc000f8ec0ff */
[----:B------:R-:W-:Y:S02]  /*0100*/  LEA R4, R4, UR4, 0x2 ;  /* 0x0000000404047c11 */ /* 0x000fe4000f8e10ff */
[----:B------:R-:W-:Y:S02]  /*0110*/  LEA R5, R6, UR4, 0x7 ;  /* 0x0000000406057c11 */ /* 0x000fe4000f8e38ff */
[----:B------:R-:W-:Y:S01]  /*0120*/  LEA R0, R9, UR4, 0x2 ;  /* 0x0000000409007c11 */ /* 0x000fe2000f8e10ff */
[----:B--2---:R-:W-:Y:S01]  /*0130*/  STS [R4], R7 ;  /* 0x0000000704007388 */ /* 0x004fe20000000800 */
        /* <DEDUP_REMOVED lines=227> */
.L_x_3:
        /* <DEDUP_REMOVED lines=9> */
.L_x_6:


//--------------------- .nv.shared._Z6phase3Piii  --------------------------
	.section	.nv.shared._Z6phase3Piii,"aw",@nobits
	.sectionflags	@""
	.align	4
.nv.shared._Z6phase3Piii:
	.zero		9216


//--------------------- .nv.shared.reserved.0     --------------------------
	.section	.nv.shared.reserved.0,"aw",@nobits
	.weak		__nv_reservedSMEM_offset_0_alias
	.size		__nv_reservedSMEM_offset_0_alias, 0, 64
	.other		__nv_reservedSMEM_offset_0_alias,@"STO_CUDA_RESERVED_SHARED STV_DEFAULT"
__nv_reservedSMEM_offset_0_alias:
	.zero		0
	.zero		64


//--------------------- .nv.shared._Z6phase2Pii   --------------------------
	.section	.nv.shared._Z6phase2Pii,"aw",@nobits
	.sectionflags	@""
	.align	4
.nv.shared._Z6phase2Pii:
	.zero		9216


//--------------------- .nv.shared._Z6phase1Pii   --------------------------
	.section	.nv.shared._Z6phase1Pii,"aw",@nobits
	.sectionflags	@""
	.align	4
.nv.shared._Z6phase1Pii:
	.zero		5120


//--------------------- .nv.constant0._Z6phase3Piii --------------------------
	.section	.nv.constant0._Z6phase3Piii,"a",@progbits
	.sectionflags	@""
	.align	4
.nv.constant0._Z6phase3Piii:
	.zero		912


//--------------------- .nv.constant0._Z6phase2Pii --------------------------
	.section	.nv.constant0._Z6phase2Pii,"a",@progbits
	.sectionflags	@""
	.align	4
.nv.constant0._Z6phase2Pii:
	.zero		908


//--------------------- .nv.constant0._Z6phase1Pii --------------------------
	.section	.nv.constant0._Z6phase1Pii,"a",@progbits
	.sectionflags	@""
	.align	4
.nv.constant0._Z6phase1Pii:
	.zero		908


//--------------------- SYMBOLS --------------------------

	.type		.nv.reservedSmem.offset0,@object
	.size		.nv.reservedSmem.offset0,0x4
	.type		.nv.reservedSmem.cap,@object
	.size		.nv.reservedSmem.cap,0x4
